	.target	sm_90a

	.elftype	@"ET_EXEC"


//--------------------- .note.nv.tkinfo           --------------------------
	.section	.note.nv.tkinfo,"",@"SHT_NOTE"
	.sectionflags	@"SHF_NOTE_NV_TKINFO"
	.tkinfo
        /*0018*/ 	.word	0x00000002
        /*0030*/ 	.string	""
        /*0030*/ 	.string	"ptxas"
        /*0030*/ 	.string	"Cuda compilation tools, release 13.0, V13.0.88"
        /*0030*/ 	.string	"Build cuda_13.0.r13.0/compiler.36424714_0"
        /*0030*/ 	.string	"-arch sm_90a -m 64 "



//--------------------- .note.nv.cuinfo           --------------------------
	.section	.note.nv.cuinfo,"",@"SHT_NOTE"
	.sectionflags	@"SHF_NOTE_NV_CUINFO"
        /*0018*/ 	.short	0x0002
        /*001a*/ 	.short	0x005a
        /*001c*/ 	.short	0x0082
	.zero		2


//--------------------- .nv.info                  --------------------------
	.section	.nv.info,"",@"SHT_CUDA_INFO"
	.align	4


	//----- nvinfo : EIATTR_REGCOUNT
	.align		4
        /*0000*/ 	.byte	0x04, 0x2f
        /*0002*/ 	.short	(.L_12 - .L_11)
	.align		4
.L_11:
        /*0004*/ 	.word	index@(_ZN7cutlass13device_kernelINS_4gemm6kernel13GemmUniversalIN4cute5tupleIJiiiiEEENS1_10collective13CollectiveMmaINS1_37MainloopSm90TmaGmmaWarpSpecializedFP8ILi3ENS5_IJNS4_1CILi2EEENSA_ILi1EEESC_EEENS1_35KernelTmaWarpSpecializedCooperativeEEENS5_IJNSA_ILi256EEENSA_ILi8EEESG_EEENS_12float_e4m3_tENS5_IJlSC_lEEESJ_SK_NS4_8TiledMMAINS4_8MMA_AtomIJNS4_4SM904GMMA29MMA_64x8x32_F32E4M3E4M3_SS_TNILNSO_7ScaleInE1ELSQ_1EEEEEENS4_6LayoutISD_NS5_IJSC_NSA_ILi0EEESU_EEEEENS5_IJNS4_10UnderscoreESX_SX_EEEEENS4_13SM90_TMA_LOADENS4_14ComposedLayoutINS4_7SwizzleILi3ELi4ELi3EEENS4_18smem_ptr_flag_bitsILi8EEENST_INS5_IJSH_NSA_ILi128EEEEEENS5_IJS16_SC_EEEEEEEvNS4_8identityENS4_23SM90_TMA_LOAD_MULTICASTES1A_vS1B_EENS_8epilogue10collective6detail29Sm90TmaWarpSpecializedAdapterINS1F_15DefaultEpilogueISJ_SK_SK_NS1E_6thread17LinearCombinationISJ_Li1EffLNS1J_9ScaleType4KindE0ELNS_15FloatRoundStyleE2ESJ_EENS1_15EpilogueDefaultEEEEEvvEEEEvNT_6ParamsE)
        /*0008*/ 	.word	0x000000a8


	//----- nvinfo : EIATTR_FRAME_SIZE
	.align		4
.L_12:
        /*000c*/ 	.byte	0x04, 0x11
        /*000e*/ 	.short	(.L_14 - .L_13)
	.align		4
.L_13:
        /*0010*/ 	.word	index@(_ZN7cutlass13device_kernelINS_4gemm6kernel13GemmUniversalIN4cute5tupleIJiiiiEEENS1_10collective13CollectiveMmaINS1_37MainloopSm90TmaGmmaWarpSpecializedFP8ILi3ENS5_IJNS4_1CILi2EEENSA_ILi1EEESC_EEENS1_35KernelTmaWarpSpecializedCooperativeEEENS5_IJNSA_ILi256EEENSA_ILi8EEESG_EEENS_12float_e4m3_tENS5_IJlSC_lEEESJ_SK_NS4_8TiledMMAINS4_8MMA_AtomIJNS4_4SM904GMMA29MMA_64x8x32_F32E4M3E4M3_SS_TNILNSO_7ScaleInE1ELSQ_1EEEEEENS4_6LayoutISD_NS5_IJSC_NSA_ILi0EEESU_EEEEENS5_IJNS4_10UnderscoreESX_SX_EEEEENS4_13SM90_TMA_LOADENS4_14ComposedLayoutINS4_7SwizzleILi3ELi4ELi3EEENS4_18smem_ptr_flag_bitsILi8EEENST_INS5_IJSH_NSA_ILi128EEEEEENS5_IJS16_SC_EEEEEEEvNS4_8identityENS4_23SM90_TMA_LOAD_MULTICASTES1A_vS1B_EENS_8epilogue10collective6detail29Sm90TmaWarpSpecializedAdapterINS1F_15DefaultEpilogueISJ_SK_SK_NS1E_6thread17LinearCombinationISJ_Li1EffLNS1J_9ScaleType4KindE0ELNS_15FloatRoundStyleE2ESJ_EENS1_15EpilogueDefaultEEEEEvvEEEEvNT_6ParamsE)
        /*0014*/ 	.word	0x00000000


	//----- nvinfo : EIATTR_MIN_STACK_SIZE
	.align		4
.L_14:
        /*0018*/ 	.byte	0x04, 0x12
        /*001a*/ 	.short	(.L_16 - .L_15)
	.align		4
.L_15:
        /*001c*/ 	.word	index@(_ZN7cutlass13device_kernelINS_4gemm6kernel13GemmUniversalIN4cute5tupleIJiiiiEEENS1_10collective13CollectiveMmaINS1_37MainloopSm90TmaGmmaWarpSpecializedFP8ILi3ENS5_IJNS4_1CILi2EEENSA_ILi1EEESC_EEENS1_35KernelTmaWarpSpecializedCooperativeEEENS5_IJNSA_ILi256EEENSA_ILi8EEESG_EEENS_12float_e4m3_tENS5_IJlSC_lEEESJ_SK_NS4_8TiledMMAINS4_8MMA_AtomIJNS4_4SM904GMMA29MMA_64x8x32_F32E4M3E4M3_SS_TNILNSO_7ScaleInE1ELSQ_1EEEEEENS4_6LayoutISD_NS5_IJSC_NSA_ILi0EEESU_EEEEENS5_IJNS4_10UnderscoreESX_SX_EEEEENS4_13SM90_TMA_LOADENS4_14ComposedLayoutINS4_7SwizzleILi3ELi4ELi3EEENS4_18smem_ptr_flag_bitsILi8EEENST_INS5_IJSH_NSA_ILi128EEEEEENS5_IJS16_SC_EEEEEEEvNS4_8identityENS4_23SM90_TMA_LOAD_MULTICASTES1A_vS1B_EENS_8epilogue10collective6detail29Sm90TmaWarpSpecializedAdapterINS1F_15DefaultEpilogueISJ_SK_SK_NS1E_6thread17LinearCombinationISJ_Li1EffLNS1J_9ScaleType4KindE0ELNS_15FloatRoundStyleE2ESJ_EENS1_15EpilogueDefaultEEEEEvvEEEEvNT_6ParamsE)
        /*0020*/ 	.word	0x00000000
.L_16:


//--------------------- .nv.compat                --------------------------
	.section	.nv.compat,"",@"SHT_CUDA_COMPAT_INFO"
	.align	4
        /*0000*/ 	.byte	0x02, 0x09, 0x01, 0x00, 0x02, 0x02, 0x04, 0x00, 0x02, 0x05, 0x05, 0x00, 0x03, 0x07, 0x01, 0x01
        /*0010*/ 	.byte	0x02, 0x03, 0x01, 0x00, 0x02, 0x06, 0x01, 0x00, 0x04, 0x0b, 0x08, 0x00, 0x00, 0x00, 0x00, 0x00
        /*0020*/ 	.byte	0x00, 0x00, 0x00, 0x00


//--------------------- .nv.info._ZN7cutlass13device_kernelINS_4gemm6kernel13GemmUniversalIN4cute5tupleIJiiiiEEENS1_10collective13CollectiveMmaINS1_37MainloopSm90TmaGmmaWarpSpecializedFP8ILi3ENS5_IJNS4_1CILi2EEENSA_ILi1EEESC_EEENS1_35KernelTmaWarpSpecializedCooperativeEEENS5_IJNSA_ILi256EEENSA_ILi8EEESG_EEENS_12float_e4m3_tENS5_IJlSC_lEEESJ_SK_NS4_8TiledMMAINS4_8MMA_AtomIJNS4_4SM904GMMA29MMA_64x8x32_F32E4M3E4M3_SS_TNILNSO_7ScaleInE1ELSQ_1EEEEEENS4_6LayoutISD_NS5_IJSC_NSA_ILi0EEESU_EEEEENS5_IJNS4_10UnderscoreESX_SX_EEEEENS4_13SM90_TMA_LOADENS4_14ComposedLayoutINS4_7SwizzleILi3ELi4ELi3EEENS4_18smem_ptr_flag_bitsILi8EEENST_INS5_IJSH_NSA_ILi128EEEEEENS5_IJS16_SC_EEEEEEEvNS4_8identityENS4_23SM90_TMA_LOAD_MULTICASTES1A_vS1B_EENS_8epilogue10collective6detail29Sm90TmaWarpSpecializedAdapterINS1F_15DefaultEpilogueISJ_SK_SK_NS1E_6thread17LinearCombinationISJ_Li1EffLNS1J_9ScaleType4KindE0ELNS_15FloatRoundStyleE2ESJ_EENS1_15EpilogueDefaultEEEEEvvEEEEvNT_6ParamsE --------------------------
	.section	.nv.info._ZN7cutlass13device_kernelINS_4gemm6kernel13GemmUniversalIN4cute5tupleIJiiiiEEENS1_10collective13CollectiveMmaINS1_37MainloopSm90TmaGmmaWarpSpecializedFP8ILi3ENS5_IJNS4_1CILi2EEENSA_ILi1EEESC_EEENS1_35KernelTmaWarpSpecializedCooperativeEEENS5_IJNSA_ILi256EEENSA_ILi8EEESG_EEENS_12float_e4m3_tENS5_IJlSC_lEEESJ_SK_NS4_8TiledMMAINS4_8MMA_AtomIJNS4_4SM904GMMA29MMA_64x8x32_F32E4M3E4M3_SS_TNILNSO_7ScaleInE1ELSQ_1EEEEEENS4_6LayoutISD_NS5_IJSC_NSA_ILi0EEESU_EEEEENS5_IJNS4_10UnderscoreESX_SX_EEEEENS4_13SM90_TMA_LOADENS4_14ComposedLayoutINS4_7SwizzleILi3ELi4ELi3EEENS4_18smem_ptr_flag_bitsILi8EEENST_INS5_IJSH_NSA_ILi128EEEEEENS5_IJS16_SC_EEEEEEEvNS4_8identityENS4_23SM90_TMA_LOAD_MULTICASTES1A_vS1B_EENS_8epilogue10collective6detail29Sm90TmaWarpSpecializedAdapterINS1F_15DefaultEpilogueISJ_SK_SK_NS1E_6thread17LinearCombinationISJ_Li1EffLNS1J_9ScaleType4KindE0ELNS_15FloatRoundStyleE2ESJ_EENS1_15EpilogueDefaultEEEEEvvEEEEvNT_6ParamsE,"",@"SHT_CUDA_INFO"
	.sectionflags	@""
	.align	4


	//----- nvinfo : EIATTR_CUDA_API_VERSION
	.align		4
        /*0000*/ 	.byte	0x04, 0x37
        /*0002*/ 	.short	(.L_18 - .L_17)
.L_17:
        /*0004*/ 	.word	0x00000082


	//----- nvinfo : EIATTR_KPARAM_INFO
	.align		4
.L_18:
        /*0008*/ 	.byte	0x04, 0x17
        /*000a*/ 	.short	(.L_20 - .L_19)
.L_19:
        /*000c*/ 	.word	0x00000000
        /*0010*/ 	.short	0x0000
        /*0012*/ 	.short	0x0070
        /*0014*/ 	.byte	0x00, 0xf0, 0x01, 0x10


	//----- nvinfo : EIATTR_SPARSE_MMA_MASK
	.align		4
.L_20:
        /*0018*/ 	.byte	0x03, 0x50
        /*001a*/ 	.short	0x0000


	//----- nvinfo : EIATTR_MAXREG_COUNT
	.align		4
        /*001c*/ 	.byte	0x03, 0x1b
        /*001e*/ 	.short	0x00a8


	//----- nvinfo : EIATTR_NUM_BARRIERS
	.align		4
        /*0020*/ 	.byte	0x02, 0x4c
        /*0022*/ 	.byte	0x01
	.zero		1


	//----- nvinfo : EIATTR_MERCURY_ISA_VERSION
	.align		4
        /*0024*/ 	.byte	0x03, 0x5f
        /*0026*/ 	.short	0x0101


	//----- nvinfo : EIATTR_INT_WARP_WIDE_INSTR_OFFSETS
	.align		4
        /*0028*/ 	.byte	0x04, 0x31
        /*002a*/ 	.short	(.L_22 - .L_21)


	//   ....[0]....
.L_21:
        /*002c*/ 	.word	0x00000460


	//   ....[1]....
        /*0030*/ 	.word	0x00000500


	//   ....[2]....
        /*0034*/ 	.word	0x00000650


	//   ....[3]....
        /*0038*/ 	.word	0x000026c0


	//----- nvinfo : EIATTR_COOP_GROUP_MASK_REGIDS
	.align		4
.L_22:
        /*003c*/ 	.byte	0x04, 0x29
        /*003e*/ 	.short	(.L_24 - .L_23)


	//   ....[0]....
.L_23:
        /*0040*/ 	.word	0xffffffff


	//   ....[1]....
        /*0044*/ 	.word	0xffffffff


	//   ....[2]....
        /*0048*/ 	.word	0xffffffff


	//   ....[3]....
        /*004c*/ 	.word	0xffffffff


	//   ....[4]....
        /*0050*/ 	.word	0xffffffff


	//   ....[5]....
        /*0054*/ 	.word	0xffffffff


	//----- nvinfo : EIATTR_COOP_GROUP_INSTR_OFFSETS
	.align		4
.L_24:
        /*0058*/ 	.byte	0x04, 0x28
        /*005a*/ 	.short	(.L_26 - .L_25)


	//   ....[0]....
.L_25:
        /*005c*/ 	.word	0x00000060


	//   ....[1]....
        /*0060*/ 	.word	0x00000070


	//   ....[2]....
        /*0064*/ 	.word	0x00000130


	//   ....[3]....
        /*0068*/ 	.word	0x000002b0


	//   ....[4]....
        /*006c*/ 	.word	0x000007e0


	//   ....[5]....
        /*0070*/ 	.word	0x000013d0


	//----- nvinfo : EIATTR_REG_RECONFIG
	.align		4
.L_26:
        /*0074*/ 	.byte	0x01, 0x54
	.zero		2


	//----- nvinfo : EIATTR_MBARRIER_INSTR_OFFSETS
	.align		4
        /*0078*/ 	.byte	0x04, 0x39
        /*007a*/ 	.short	(.L_28 - .L_27)


	//   ....[0]....
.L_27:
        /*007c*/ 	.word	0x00000230
        /*0080*/ 	.word	0x000000ff
        /*0084*/ 	.word	0x00000000
        /*0088*/ 	.short	0x0100
        /*008a*/ 	.byte	0x08
	.zero		1


	//   ....[1]....
        /*008c*/ 	.word	0x00000240
        /*0090*/ 	.word	0x000000ff
        /*0094*/ 	.word	0x00000018
        /*0098*/ 	.short	0x0100
        /*009a*/ 	.byte	0x08
	.zero		1


	//   ....[2]....
        /*009c*/ 	.word	0x00000250
        /*00a0*/ 	.word	0x000000ff
        /*00a4*/ 	.word	0x00000008
        /*00a8*/ 	.short	0x0100
        /*00aa*/ 	.byte	0x08
	.zero		1


	//   ....[3]....
        /*00ac*/ 	.word	0x00000260
        /*00b0*/ 	.word	0x000000ff
        /*00b4*/ 	.word	0x00000020
        /*00b8*/ 	.short	0x0100
        /*00ba*/ 	.byte	0x08
	.zero		1


	//   ....[4]....
        /*00bc*/ 	.word	0x00000270
        /*00c0*/ 	.word	0x000000ff
        /*00c4*/ 	.word	0x00000010
        /*00c8*/ 	.short	0x0100
        /*00ca*/ 	.byte	0x08
	.zero		1


	//   ....[5]....
        /*00cc*/ 	.word	0x00000280
        /*00d0*/ 	.word	0x000000ff
        /*00d4*/ 	.word	0x00000028
        /*00d8*/ 	.short	0x0100
        /*00da*/ 	.byte	0x08
	.zero		1


	//   ....[6]....
        /*00dc*/ 	.word	0x00000700
        /*00e0*/ 	.word	0x000000ff
        /*00e4*/ 	.word	0x00000040
        /*00e8*/ 	.short	0x0100
        /*00ea*/ 	.byte	0x06
	.zero		1


	//   ....[7]....
        /*00ec*/ 	.word	0x00000780
        /*00f0*/ 	.word	0x000000ff
        /*00f4*/ 	.word	0x00000048
        /*00f8*/ 	.short	0x0100
        /*00fa*/ 	.byte	0x06
	.zero		1


	//   ....[8]....
        /*00fc*/ 	.word	0x00001590
        /*0100*/ 	.word	0x000000ff
        /*0104*/ 	.word	0x00000000
        /*0108*/ 	.short	0x010a
        /*010a*/ 	.byte	0x06
	.zero		1


	//   ....[9]....
        /*010c*/ 	.word	0x000015d0
        /*0110*/ 	.word	0x000000ff
        /*0114*/ 	.word	0x00000000
        /*0118*/ 	.short	0x010a
        /*011a*/ 	.byte	0x06
	.zero		1


	//   ....[10]....
        /*011c*/ 	.word	0x00001d90
        /*0120*/ 	.word	0x000000ff
        /*0124*/ 	.word	0x00000000
        /*0128*/ 	.short	0x010a
        /*012a*/ 	.byte	0x0a
	.zero		1


	//   ....[11]....
        /*012c*/ 	.word	0x00001dd0
        /*0130*/ 	.word	0x000000ff
        /*0134*/ 	.word	0x00000000
        /*0138*/ 	.short	0x010a
        /*013a*/ 	.byte	0x0a
	.zero		1


	//   ....[12]....
        /*013c*/ 	.word	0x00002470
        /*0140*/ 	.word	0x0000000e
        /*0144*/ 	.word	0x00000000
        /*0148*/ 	.short	0x0101
        /*014a*/ 	.byte	0x3f
	.zero		1


	//   ....[13]....
        /*014c*/ 	.word	0x00002760
        /*0150*/ 	.word	0x0000000c
        /*0154*/ 	.word	0x00000000
        /*0158*/ 	.short	0x0101
        /*015a*/ 	.byte	0x3f
	.zero		1


	//   ....[14]....
        /*015c*/ 	.word	0x000044e0
        /*0160*/ 	.word	0x00000015
        /*0164*/ 	.word	0x00000018
        /*0168*/ 	.short	0x010a
        /*016a*/ 	.byte	0x3f
	.zero		1


	//   ....[15]....
        /*016c*/ 	.word	0x00004910
        /*0170*/ 	.word	0x00000005
        /*0174*/ 	.word	0x00000048
        /*0178*/ 	.short	0x0101
        /*017a*/ 	.byte	0x3f
	.zero		1


	//   ....[16]....
        /*017c*/ 	.word	0x00005070
        /*0180*/ 	.word	0x00000007
        /*0184*/ 	.word	0x00000000
        /*0188*/ 	.short	0x010a
        /*018a*/ 	.byte	0x3f
	.zero		1


	//   ....[17]....
        /*018c*/ 	.word	0x000050f0
        /*0190*/ 	.word	0x00000006
        /*0194*/ 	.word	0x00000000
        /*0198*/ 	.short	0x010a
        /*019a*/ 	.byte	0x3f
	.zero		1


	//   ....[18]....
        /*019c*/ 	.word	0x00005180
        /*01a0*/ 	.word	0x00000003
        /*01a4*/ 	.word	0x00000000
        /*01a8*/ 	.short	0x010a
        /*01aa*/ 	.byte	0x3f
	.zero		1


	//   ....[19]....
        /*01ac*/ 	.word	0x000051f0
        /*01b0*/ 	.word	0x0000000d
        /*01b4*/ 	.word	0x00000000
        /*01b8*/ 	.short	0x010a
        /*01ba*/ 	.byte	0x3f
	.zero		1


	//   ....[20]....
        /*01bc*/ 	.word	0x00005250
        /*01c0*/ 	.word	0x00000011
        /*01c4*/ 	.word	0x00000000
        /*01c8*/ 	.short	0x010a
        /*01ca*/ 	.byte	0x3f
	.zero		1


	//   ....[21]....
        /*01cc*/ 	.word	0x00005320
        /*01d0*/ 	.word	0x00000015
        /*01d4*/ 	.word	0x00000018
        /*01d8*/ 	.short	0x010a
        /*01da*/ 	.byte	0x3f
	.zero		1


	//   ....[22]....
        /*01dc*/ 	.word	0x000053f0
        /*01e0*/ 	.word	0x00000007
        /*01e4*/ 	.word	0x00000000
        /*01e8*/ 	.short	0x010a
        /*01ea*/ 	.byte	0x3f
	.zero		1


	//   ....[23]....
        /*01ec*/ 	.word	0x00005440
        /*01f0*/ 	.word	0x00000006
        /*01f4*/ 	.word	0x00000000
        /*01f8*/ 	.short	0x010a
        /*01fa*/ 	.byte	0x3f
	.zero		1


	//----- nvinfo : EIATTR_NUM_MBARRIERS
	.align		4
.L_28:
        /*01fc*/ 	.byte	0x03, 0x38
        /*01fe*/ 	.short	0x0008


	//----- nvinfo : EIATTR_EXIT_INSTR_OFFSETS
	.align		4
        /*0200*/ 	.byte	0x04, 0x1c
        /*0202*/ 	.short	(.L_30 - .L_29)


	//   ....[0]....
.L_29:
        /*0204*/ 	.word	0x000009b0


	//   ....[1]....
        /*0208*/ 	.word	0x000011a0


	//   ....[2]....
        /*020c*/ 	.word	0x00003c70


	//   ....[3]....
        /*0210*/ 	.word	0x000041c0


	//   ....[4]....
        /*0214*/ 	.word	0x000051d0


	//----- nvinfo : EIATTR_MAX_THREADS
	.align		4
.L_30:
        /*0218*/ 	.byte	0x04, 0x05
        /*021a*/ 	.short	(.L_32 - .L_31)
.L_31:
        /*021c*/ 	.word	0x00000180
        /*0220*/ 	.word	0x00000001
        /*0224*/ 	.word	0x00000001


	//----- nvinfo : EIATTR_CRS_STACK_SIZE
	.align		4
.L_32:
        /*0228*/ 	.byte	0x04, 0x1e
        /*022a*/ 	.short	(.L_34 - .L_33)
.L_33:
        /*022c*/ 	.word	0x00000000


	//----- nvinfo : EIATTR_CBANK_PARAM_SIZE
	.align		4
.L_34:
        /*0230*/ 	.byte	0x03, 0x19
        /*0232*/ 	.short	0x0470


	//----- nvinfo : EIATTR_PARAM_CBANK
	.align		4
        /*0234*/ 	.byte	0x04, 0x0a
        /*0236*/ 	.short	(.L_36 - .L_35)
	.align		4
.L_35:
        /*0238*/ 	.word	index@(.nv.constant0._ZN7cutlass13device_kernelINS_4gemm6kernel13GemmUniversalIN4cute5tupleIJiiiiEEENS1_10collective13CollectiveMmaINS1_37MainloopSm90TmaGmmaWarpSpecializedFP8ILi3ENS5_IJNS4_1CILi2EEENSA_ILi1EEESC_EEENS1_35KernelTmaWarpSpecializedCooperativeEEENS5_IJNSA_ILi256EEENSA_ILi8EEESG_EEENS_12float_e4m3_tENS5_IJlSC_lEEESJ_SK_NS4_8TiledMMAINS4_8MMA_AtomIJNS4_4SM904GMMA29MMA_64x8x32_F32E4M3E4M3_SS_TNILNSO_7ScaleInE1ELSQ_1EEEEEENS4_6LayoutISD_NS5_IJSC_NSA_ILi0EEESU_EEEEENS5_IJNS4_10UnderscoreESX_SX_EEEEENS4_13SM90_TMA_LOADENS4_14ComposedLayoutINS4_7SwizzleILi3ELi4ELi3EEENS4_18smem_ptr_flag_bitsILi8EEENST_INS5_IJSH_NSA_ILi128EEEEEENS5_IJS16_SC_EEEEEEEvNS4_8identityENS4_23SM90_TMA_LOAD_MULTICASTES1A_vS1B_EENS_8epilogue10collective6detail29Sm90TmaWarpSpecializedAdapterINS1F_15DefaultEpilogueISJ_SK_SK_NS1E_6thread17LinearCombinationISJ_Li1EffLNS1J_9ScaleType4KindE0ELNS_15FloatRoundStyleE2ESJ_EENS1_15EpilogueDefaultEEEEEvvEEEEvNT_6ParamsE)
        /*023c*/ 	.short	0x0210
        /*023e*/ 	.short	0x0470


	//----- nvinfo : EIATTR_SW_WAR
	.align		4
.L_36:
        /*0240*/ 	.byte	0x04, 0x36
        /*0242*/ 	.short	(.L_38 - .L_37)
.L_37:
        /*0244*/ 	.word	0x00000008
.L_38:


//--------------------- .nv.callgraph             --------------------------
	.section	.nv.callgraph,"",@"SHT_CUDA_CALLGRAPH"
	.align	4
	.sectionentsize	8
	.align		4
        /*0000*/ 	.word	0x00000000
	.align		4
        /*0004*/ 	.word	0xffffffff
	.align		4
        /*0008*/ 	.word	0x00000000
	.align		4
        /*000c*/ 	.word	0xfffffffe
	.align		4
        /*0010*/ 	.word	0x00000000
	.align		4
        /*0014*/ 	.word	0xfffffffd
	.align		4
        /*0018*/ 	.word	0x00000000
	.align		4
        /*001c*/ 	.word	0xfffffffc


//--------------------- .nv.constant4             --------------------------
	.section	.nv.constant4,"a",@progbits
	.align	8
	.align		8
.nv.constant4:
        /*0000*/ 	.dword	_ZN40_INTERNAL_61abbbcc_4_k_cu_4db896fe_129814cuda3std3__45__cpo5beginE
	.align		8
        /*0008*/ 	.dword	_ZN40_INTERNAL_61abbbcc_4_k_cu_4db896fe_129814cuda3std3__45__cpo3endE
	.align		8
        /*0010*/ 	.dword	_ZN40_INTERNAL_61abbbcc_4_k_cu_4db896fe_129814cuda3std3__45__cpo6cbeginE
	.align		8
        /*0018*/ 	.dword	_ZN40_INTERNAL_61abbbcc_4_k_cu_4db896fe_129814cuda3std3__45__cpo4cendE
	.align		8
        /*0020*/ 	.dword	_ZN40_INTERNAL_61abbbcc_4_k_cu_4db896fe_129814cuda3std3__442_GLOBAL__N__61abbbcc_4_k_cu_4db896fe_129816ignoreE
	.align		8
        /*0028*/ 	.dword	_ZN40_INTERNAL_61abbbcc_4_k_cu_4db896fe_129814cuda3std3__419piecewise_constructE
	.align		8
        /*0030*/ 	.dword	_ZN40_INTERNAL_61abbbcc_4_k_cu_4db896fe_129814cuda3std3__48in_placeE
	.align		8
        /*0038*/ 	.dword	_ZN40_INTERNAL_61abbbcc_4_k_cu_4db896fe_129814cuda3std6ranges3__45__cpo4swapE
	.align		8
        /*0040*/ 	.dword	_ZN40_INTERNAL_61abbbcc_4_k_cu_4db896fe_129814cuda3std6ranges3__45__cpo9iter_moveE
	.align		8
        /*0048*/ 	.dword	_ZN40_INTERNAL_61abbbcc_4_k_cu_4db896fe_129814cute7productE
	.align		8
        /*0050*/ 	.dword	_ZN40_INTERNAL_61abbbcc_4_k_cu_4db896fe_129814cute1_E


//--------------------- .text._ZN7cutlass13device_kernelINS_4gemm6kernel13GemmUniversalIN4cute5tupleIJiiiiEEENS1_10collective13CollectiveMmaINS1_37MainloopSm90TmaGmmaWarpSpecializedFP8ILi3ENS5_IJNS4_1CILi2EEENSA_ILi1EEESC_EEENS1_35KernelTmaWarpSpecializedCooperativeEEENS5_IJNSA_ILi256EEENSA_ILi8EEESG_EEENS_12float_e4m3_tENS5_IJlSC_lEEESJ_SK_NS4_8TiledMMAINS4_8MMA_AtomIJNS4_4SM904GMMA29MMA_64x8x32_F32E4M3E4M3_SS_TNILNSO_7ScaleInE1ELSQ_1EEEEEENS4_6LayoutISD_NS5_IJSC_NSA_ILi0EEESU_EEEEENS5_IJNS4_10UnderscoreESX_SX_EEEEENS4_13SM90_TMA_LOADENS4_14ComposedLayoutINS4_7SwizzleILi3ELi4ELi3EEENS4_18smem_ptr_flag_bitsILi8EEENST_INS5_IJSH_NSA_ILi128EEEEEENS5_IJS16_SC_EEEEEEEvNS4_8identityENS4_23SM90_TMA_LOAD_MULTICASTES1A_vS1B_EENS_8epilogue10collective6detail29Sm90TmaWarpSpecializedAdapterINS1F_15DefaultEpilogueISJ_SK_SK_NS1E_6thread17LinearCombinationISJ_Li1EffLNS1J_9ScaleType4KindE0ELNS_15FloatRoundStyleE2ESJ_EENS1_15EpilogueDefaultEEEEEvvEEEEvNT_6ParamsE --------------------------
	.section	.text._ZN7cutlass13device_kernelINS_4gemm6kernel13GemmUniversalIN4cute5tupleIJiiiiEEENS1_10collective13CollectiveMmaINS1_37MainloopSm90TmaGmmaWarpSpecializedFP8ILi3ENS5_IJNS4_1CILi2EEENSA_ILi1EEESC_EEENS1_35KernelTmaWarpSpecializedCooperativeEEENS5_IJNSA_ILi256EEENSA_ILi8EEESG_EEENS_12float_e4m3_tENS5_IJlSC_lEEESJ_SK_NS4_8TiledMMAINS4_8MMA_AtomIJNS4_4SM904GMMA29MMA_64x8x32_F32E4M3E4M3_SS_TNILNSO_7ScaleInE1ELSQ_1EEEEEENS4_6LayoutISD_NS5_IJSC_NSA_ILi0EEESU_EEEEENS5_IJNS4_10UnderscoreESX_SX_EEEEENS4_13SM90_TMA_LOADENS4_14ComposedLayoutINS4_7SwizzleILi3ELi4ELi3EEENS4_18smem_ptr_flag_bitsILi8EEENST_INS5_IJSH_NSA_ILi128EEEEEENS5_IJS16_SC_EEEEEEEvNS4_8identityENS4_23SM90_TMA_LOAD_MULTICASTES1A_vS1B_EENS_8epilogue10collective6detail29Sm90TmaWarpSpecializedAdapterINS1F_15DefaultEpilogueISJ_SK_SK_NS1E_6thread17LinearCombinationISJ_Li1EffLNS1J_9ScaleType4KindE0ELNS_15FloatRoundStyleE2ESJ_EENS1_15EpilogueDefaultEEEEEvvEEEEvNT_6ParamsE,"ax",@progbits
	.align	128
.text._ZN7cutlass13device_kernelINS_4gemm6kernel13GemmUniversalIN4cute5tupleIJiiiiEEENS1_10collective13CollectiveMmaINS1_37MainloopSm90TmaGmmaWarpSpecializedFP8ILi3ENS5_IJNS4_1CILi2EEENSA_ILi1EEESC_EEENS1_35KernelTmaWarpSpecializedCooperativeEEENS5_IJNSA_ILi256EEENSA_ILi8EEESG_EEENS_12float_e4m3_tENS5_IJlSC_lEEESJ_SK_NS4_8TiledMMAINS4_8MMA_AtomIJNS4_4SM904GMMA29MMA_64x8x32_F32E4M3E4M3_SS_TNILNSO_7ScaleInE1ELSQ_1EEEEEENS4_6LayoutISD_NS5_IJSC_NSA_ILi0EEESU_EEEEENS5_IJNS4_10UnderscoreESX_SX_EEEEENS4_13SM90_TMA_LOADENS4_14ComposedLayoutINS4_7SwizzleILi3ELi4ELi3EEENS4_18smem_ptr_flag_bitsILi8EEENST_INS5_IJSH_NSA_ILi128EEEEEENS5_IJS16_SC_EEEEEEEvNS4_8identityENS4_23SM90_TMA_LOAD_MULTICASTES1A_vS1B_EENS_8epilogue10collective6detail29Sm90TmaWarpSpecializedAdapterINS1F_15DefaultEpilogueISJ_SK_SK_NS1E_6thread17LinearCombinationISJ_Li1EffLNS1J_9ScaleType4KindE0ELNS_15FloatRoundStyleE2ESJ_EENS1_15EpilogueDefaultEEEEEvvEEEEvNT_6ParamsE:
        .type           _ZN7cutlass13device_kernelINS_4gemm6kernel13GemmUniversalIN4cute5tupleIJiiiiEEENS1_10collective13CollectiveMmaINS1_37MainloopSm90TmaGmmaWarpSpecializedFP8ILi3ENS5_IJNS4_1CILi2EEENSA_ILi1EEESC_EEENS1_35KernelTmaWarpSpecializedCooperativeEEENS5_IJNSA_ILi256EEENSA_ILi8EEESG_EEENS_12float_e4m3_tENS5_IJlSC_lEEESJ_SK_NS4_8TiledMMAINS4_8MMA_AtomIJNS4_4SM904GMMA29MMA_64x8x32_F32E4M3E4M3_SS_TNILNSO_7ScaleInE1ELSQ_1EEEEEENS4_6LayoutISD_NS5_IJSC_NSA_ILi0EEESU_EEEEENS5_IJNS4_10UnderscoreESX_SX_EEEEENS4_13SM90_TMA_LOADENS4_14ComposedLayoutINS4_7SwizzleILi3ELi4ELi3EEENS4_18smem_ptr_flag_bitsILi8EEENST_INS5_IJSH_NSA_ILi128EEEEEENS5_IJS16_SC_EEEEEEEvNS4_8identityENS4_23SM90_TMA_LOAD_MULTICASTES1A_vS1B_EENS_8epilogue10collective6detail29Sm90TmaWarpSpecializedAdapterINS1F_15DefaultEpilogueISJ_SK_SK_NS1E_6thread17LinearCombinationISJ_Li1EffLNS1J_9ScaleType4KindE0ELNS_15FloatRoundStyleE2ESJ_EENS1_15EpilogueDefaultEEEEEvvEEEEvNT_6ParamsE,@function
        .size           _ZN7cutlass13device_kernelINS_4gemm6kernel13GemmUniversalIN4cute5tupleIJiiiiEEENS1_10collective13CollectiveMmaINS1_37MainloopSm90TmaGmmaWarpSpecializedFP8ILi3ENS5_IJNS4_1CILi2EEENSA_ILi1EEESC_EEENS1_35KernelTmaWarpSpecializedCooperativeEEENS5_IJNSA_ILi256EEENSA_ILi8EEESG_EEENS_12float_e4m3_tENS5_IJlSC_lEEESJ_SK_NS4_8TiledMMAINS4_8MMA_AtomIJNS4_4SM904GMMA29MMA_64x8x32_F32E4M3E4M3_SS_TNILNSO_7ScaleInE1ELSQ_1EEEEEENS4_6LayoutISD_NS5_IJSC_NSA_ILi0EEESU_EEEEENS5_IJNS4_10UnderscoreESX_SX_EEEEENS4_13SM90_TMA_LOADENS4_14ComposedLayoutINS4_7SwizzleILi3ELi4ELi3EEENS4_18smem_ptr_flag_bitsILi8EEENST_INS5_IJSH_NSA_ILi128EEEEEENS5_IJS16_SC_EEEEEEEvNS4_8identityENS4_23SM90_TMA_LOAD_MULTICASTES1A_vS1B_EENS_8epilogue10collective6detail29Sm90TmaWarpSpecializedAdapterINS1F_15DefaultEpilogueISJ_SK_SK_NS1E_6thread17LinearCombinationISJ_Li1EffLNS1J_9ScaleType4KindE0ELNS_15FloatRoundStyleE2ESJ_EENS1_15EpilogueDefaultEEEEEvvEEEEvNT_6ParamsE,(.L_x_90 - _ZN7cutlass13device_kernelINS_4gemm6kernel13GemmUniversalIN4cute5tupleIJiiiiEEENS1_10collective13CollectiveMmaINS1_37MainloopSm90TmaGmmaWarpSpecializedFP8ILi3ENS5_IJNS4_1CILi2EEENSA_ILi1EEESC_EEENS1_35KernelTmaWarpSpecializedCooperativeEEENS5_IJNSA_ILi256EEENSA_ILi8EEESG_EEENS_12float_e4m3_tENS5_IJlSC_lEEESJ_SK_NS4_8TiledMMAINS4_8MMA_AtomIJNS4_4SM904GMMA29MMA_64x8x32_F32E4M3E4M3_SS_TNILNSO_7ScaleInE1ELSQ_1EEEEEENS4_6LayoutISD_NS5_IJSC_NSA_ILi0EEESU_EEEEENS5_IJNS4_10UnderscoreESX_SX_EEEEENS4_13SM90_TMA_LOADENS4_14ComposedLayoutINS4_7SwizzleILi3ELi4ELi3EEENS4_18smem_ptr_flag_bitsILi8EEENST_INS5_IJSH_NSA_ILi128EEEEEENS5_IJS16_SC_EEEEEEEvNS4_8identityENS4_23SM90_TMA_LOAD_MULTICASTES1A_vS1B_EENS_8epilogue10collective6detail29Sm90TmaWarpSpecializedAdapterINS1F_15DefaultEpilogueISJ_SK_SK_NS1E_6thread17LinearCombinationISJ_Li1EffLNS1J_9ScaleType4KindE0ELNS_15FloatRoundStyleE2ESJ_EENS1_15EpilogueDefaultEEEEEvvEEEEvNT_6ParamsE)
        .other          _ZN7cutlass13device_kernelINS_4gemm6kernel13GemmUniversalIN4cute5tupleIJiiiiEEENS1_10collective13CollectiveMmaINS1_37MainloopSm90TmaGmmaWarpSpecializedFP8ILi3ENS5_IJNS4_1CILi2EEENSA_ILi1EEESC_EEENS1_35KernelTmaWarpSpecializedCooperativeEEENS5_IJNSA_ILi256EEENSA_ILi8EEESG_EEENS_12float_e4m3_tENS5_IJlSC_lEEESJ_SK_NS4_8TiledMMAINS4_8MMA_AtomIJNS4_4SM904GMMA29MMA_64x8x32_F32E4M3E4M3_SS_TNILNSO_7ScaleInE1ELSQ_1EEEEEENS4_6LayoutISD_NS5_IJSC_NSA_ILi0EEESU_EEEEENS5_IJNS4_10UnderscoreESX_SX_EEEEENS4_13SM90_TMA_LOADENS4_14ComposedLayoutINS4_7SwizzleILi3ELi4ELi3EEENS4_18smem_ptr_flag_bitsILi8EEENST_INS5_IJSH_NSA_ILi128EEEEEENS5_IJS16_SC_EEEEEEEvNS4_8identityENS4_23SM90_TMA_LOAD_MULTICASTES1A_vS1B_EENS_8epilogue10collective6detail29Sm90TmaWarpSpecializedAdapterINS1F_15DefaultEpilogueISJ_SK_SK_NS1E_6thread17LinearCombinationISJ_Li1EffLNS1J_9ScaleType4KindE0ELNS_15FloatRoundStyleE2ESJ_EENS1_15EpilogueDefaultEEEEEvvEEEEvNT_6ParamsE,@"STO_CUDA_ENTRY STV_DEFAULT"
_ZN7cutlass13device_kernelINS_4gemm6kernel13GemmUniversalIN4cute5tupleIJiiiiEEENS1_10collective13CollectiveMmaINS1_37MainloopSm90TmaGmmaWarpSpecializedFP8ILi3ENS5_IJNS4_1CILi2EEENSA_ILi1EEESC_EEENS1_35KernelTmaWarpSpecializedCooperativeEEENS5_IJNSA_ILi256EEENSA_ILi8EEESG_EEENS_12float_e4m3_tENS5_IJlSC_lEEESJ_SK_NS4_8TiledMMAINS4_8MMA_AtomIJNS4_4SM904GMMA29MMA_64x8x32_F32E4M3E4M3_SS_TNILNSO_7ScaleInE1ELSQ_1EEEEEENS4_6LayoutISD_NS5_IJSC_NSA_ILi0EEESU_EEEEENS5_IJNS4_10UnderscoreESX_SX_EEEEENS4_13SM90_TMA_LOADENS4_14ComposedLayoutINS4_7SwizzleILi3ELi4ELi3EEENS4_18smem_ptr_flag_bitsILi8EEENST_INS5_IJSH_NSA_ILi128EEEEEENS5_IJS16_SC_EEEEEEEvNS4_8identityENS4_23SM90_TMA_LOAD_MULTICASTES1A_vS1B_EENS_8epilogue10collective6detail29Sm90TmaWarpSpecializedAdapterINS1F_15DefaultEpilogueISJ_SK_SK_NS1E_6thread17LinearCombinationISJ_Li1EffLNS1J_9ScaleType4KindE0ELNS_15FloatRoundStyleE2ESJ_EENS1_15EpilogueDefaultEEEEEvvEEEEvNT_6ParamsE:
[----:B------:R-:W-:Y:S01]  /*0000*/  LDC R1, c[0x0][0x28] ;  /* 0x00000a00ff017b82 */ /* 0x000fe20000000800 */
[----:B------:R-:W0:Y:S01]  /*0010*/  S2R R4, SR_TID.X ;  /* 0x0000000000047919 */ /* 0x000e220000002100 */
[----:B------:R-:W-:Y:S01]  /*0020*/  ELECT P0, URZ, PT ;  /* 0x00000000003f782f */ /* 0x000fe20003800000 */
[----:B------:R-:W-:Y:S01]  /*0030*/  BSSY B0, `(.L_x_0) ;  /* 0x000000f000007945 */ /* 0x000fe20003800000 */
[--C-:B0-----:R-:W-:Y:S02]  /*0040*/  SHF.R.U32.HI R0, RZ, 0x5, R4.reuse ;  /* 0x00000005ff007819 */ /* 0x101fe40000011604 */
[----:B------:R-:W-:-:S03]  /*0050*/  SHF.R.U32.HI R12, RZ, 0x7, R4 ;  /* 0x00000007ff0c7819 */ /* 0x000fc60000011604 */
[----:B------:R-:W0:Y:S04]  /*0060*/  SHFL.IDX PT, R3, R0, RZ, 0x1f ;  /* 0x00001fff00037589 */ /* 0x000e2800000e0000 */
[----:B------:R1:W2:Y:S01]  /*0070*/  SHFL.IDX PT, R6, R12, RZ, 0x1f ;  /* 0x00001fff0c067589 */ /* 0x0002a200000e0000 */
[----:B0-----:R-:W-:-:S13]  /*0080*/  ISETP.NE.OR P0, PT, R3, RZ, !P0 ;  /* 0x000000ff0300720c */ /* 0x001fda0004705670 */
[----:B-12---:R-:W-:Y:S05]  /*0090*/  @P0 BRA `(.L_x_1) ;  /* 0x0000000000200947 */ /* 0x006fea0003800000 */
[----:B------:R-:W-:Y:S02]  /*00a0*/  ULDC.64 UR4, c[0x0][0x198] ;  /* 0x0000660000047ab9 */ /* 0x000fe40000000a00 */
[----:B------:R-:W-:Y:S02]  /*00b0*/  UIADD3 UR6, UP0, UR4, 0xf0, URZ ;  /* 0x000000f004067890 */ /* 0x000fe4000ff1e03f */
[----:B------:R-:W-:Y:S02]  /*00c0*/  UIADD3 UR4, UP1, UR4, 0x1f0, URZ ;  /* 0x000001f004047890 */ /* 0x000fe4000ff3e03f */
[----:B------:R-:W-:Y:S02]  /*00d0*/  UIADD3.X UR7, URZ, UR5, URZ, UP0, !UPT ;  /* 0x000000053f077290 */ /* 0x000fe400087fe43f */
[----:B------:R-:W-:-:S07]  /*00e0*/  UIADD3.X UR5, URZ, UR5, URZ, UP1, !UPT ;  /* 0x000000053f057290 */ /* 0x000fce0008ffe43f */
[----:B------:R0:W-:Y:S02]  /*00f0*/  UTMACCTL.PF [UR6] ;  /* 0x00000000060079b9 */ /* 0x0001e40008040000 */
[----:B------:R0:W-:Y:S02]  /*0100*/  UTMACCTL.PF [UR4] ;  /* 0x00000000040079b9 */ /* 0x0001e40008040000 */
[----:B0-----:R-:W-:Y:S01]  /*0110*/  NOP ;  /* 0x0000000000007918 */ /* 0x001fe20000000000 */
.L_x_1:
[----:B------:R-:W-:Y:S05]  /*0120*/  BSYNC B0 ;  /* 0x0000000000007941 */ /* 0x000fea0003800000 */
.L_x_0:
[----:B------:R-:W0:Y:S02]  /*0130*/  SHFL.IDX PT, R5, R0, RZ, 0x1f ;  /* 0x00001fff00057589 */ /* 0x000e2400000e0000 */
[----:B0-----:R-:W-:-:S13]  /*0140*/  ISETP.NE.AND P0, PT, R5, RZ, PT ;  /* 0x000000ff0500720c */ /* 0x001fda0003f05270 */
[----:B------:R-:W-:Y:S05]  /*0150*/  @P0 BRA `(.L_x_2) ;  /* 0x0000000000500947 */ /* 0x000fea0003800000 */
[----:B------:R-:W0:Y:S01]  /*0160*/  S2UR UR8, SR_CgaCtaId ;  /* 0x00000000000879c3 */ /* 0x000e220000008800 */
[----:B------:R-:W-:Y:S01]  /*0170*/  UMOV UR4, 0x400 ;  /* 0x0000040000047882 */ /* 0x000fe20000000000 */
[----:B------:R-:W-:Y:S01]  /*0180*/  UMOV UR5, 0x1 ;  /* 0x0000000100057882 */ /* 0x000fe20000000000 */
[----:B------:R-:W-:Y:S01]  /*0190*/  UMOV UR6, 0x4 ;  /* 0x0000000400067882 */ /* 0x000fe20000000000 */
[----:B------:R-:W-:Y:S01]  /*01a0*/  ELECT P0, URZ, PT ;  /* 0x00000000003f782f */ /* 0x000fe20003800000 */
[----:B------:R-:W-:-:S04]  /*01b0*/  UIADD3 UR6, -UR6, 0x100000, URZ ;  /* 0x0010000006067890 */ /* 0x000fc8000fffe13f */
[----:B------:R-:W-:Y:S02]  /*01c0*/  USHF.L.U32 UR7, UR6, 0xb, URZ ;  /* 0x0000000b06077899 */ /* 0x000fe4000800063f */
[----:B------:R-:W-:Y:S02]  /*01d0*/  USHF.L.U32 UR6, UR6, 0x1, URZ ;  /* 0x0000000106067899 */ /* 0x000fe4000800063f */
[----:B0-----:R-:W-:Y:S02]  /*01e0*/  ULEA UR8, UR8, UR4, 0x18 ;  /* 0x0000000408087291 */ /* 0x001fe4000f8ec03f */
[----:B------:R-:W-:-:S04]  /*01f0*/  UIADD3 UR4, -UR5, 0x100000, URZ ;  /* 0x0010000005047890 */ /* 0x000fc8000fffe13f */
[----:B------:R-:W-:Y:S02]  /*0200*/  USHF.L.U32 UR5, UR4, 0xb, URZ ;  /* 0x0000000b04057899 */ /* 0x000fe4000800063f */
[----:B------:R-:W-:Y:S01]  /*0210*/  USHF.L.U32 UR4, UR4, 0x1, URZ ;  /* 0x0000000104047899 */ /* 0x000fe2000800063f */
[----:B------:R-:W0:Y:S11]  /*0220*/  FENCE.VIEW.ASYNC.S ;  /* 0x00000000000073c6 */ /* 0x000e360000000000 */
[----:B0-----:R0:W1:Y:S01]  /*0230*/  SYNCS.EXCH.64 URZ, [UR8], UR4 ;  /* 0x00000004083f75b2 */ /* 0x0010620008000100 */
[----:B------:R0:W2:Y:S01]  /*0240*/  SYNCS.EXCH.64 URZ, [UR8+0x18], UR6 ;  /* 0x00001806083f75b2 */ /* 0x0000a20008000100 */
[----:B------:R0:W3:Y:S01]  /*0250*/  SYNCS.EXCH.64 URZ, [UR8+0x8], UR4 ;  /* 0x00000804083f75b2 */ /* 0x0000e20008000100 */
[----:B------:R0:W4:Y:S01]  /*0260*/  SYNCS.EXCH.64 URZ, [UR8+0x20], UR6 ;  /* 0x00002006083f75b2 */ /* 0x0001220008000100 */
[----:B------:R0:W0:Y:S01]  /*0270*/  SYNCS.EXCH.64 URZ, [UR8+0x10], UR4 ;  /* 0x00001004083f75b2 */ /* 0x0000220008000100 */
[----:B------:R0:W0:Y:S01]  /*0280*/  SYNCS.EXCH.64 URZ, [UR8+0x28], UR6 ;  /* 0x00002806083f75b2 */ /* 0x0000220008000100 */
[----:B------:R-:W-:Y:S01]  /*0290*/  NOP ;  /* 0x0000000000007918 */ /* 0x000fe20000000000 */
.L_x_2:
[----:B------:R-:W-:Y:S01]  /*02a0*/  SHF.R.S32.HI R7, RZ, 0x1f, R4 ;  /* 0x0000001fff077819 */ /* 0x000fe20000011404 */
[----:B------:R-:W5:Y:S01]  /*02b0*/  SHFL.IDX PT, R0, R0, RZ, 0x1f ;  /* 0x00001fff00007589 */ /* 0x000f6200000e0000 */
[----:B0-----:R-:W0:Y:S01]  /*02c0*/  S2UR UR8, SR_CTAID.X ;  /* 0x00000000000879c3 */ /* 0x001e220000002500 */
[----:B------:R-:W-:Y:S02]  /*02d0*/  ELECT P0, URZ, PT ;  /* 0x00000000003f782f */ /* 0x000fe40003800000 */
[----:B------:R-:W-:Y:S01]  /*02e0*/  LEA.HI R7, R7, R4, RZ, 0x7 ;  /* 0x0000000407077211 */ /* 0x000fe200078f38ff */
[----:B------:R-:W1:Y:S01]  /*02f0*/  S2R R2, SR_CTAID.Y ;  /* 0x0000000000027919 */ /* 0x000e620000002600 */
[----:B------:R-:W-:Y:S01]  /*0300*/  ULDC UR4, c[0x0][0x150] ;  /* 0x0000540000047ab9 */ /* 0x000fe20000000800 */
[----:B------:R-:W-:Y:S01]  /*0310*/  VIADD R18, R6, 0xffffffff ;  /* 0xffffffff06127836 */ /* 0x000fe20000000000 */
[----:B------:R-:W-:Y:S01]  /*0320*/  LOP3.LUT R7, R7, 0xffffff80, RZ, 0xc0, !PT ;  /* 0xffffff8007077812 */ /* 0x000fe200078ec0ff */
[----:B------:R-:W-:Y:S01]  /*0330*/  NOP ;  /* 0x0000000000007918 */ /* 0x000fe20000000000 */
[----:B------:R-:W2:Y:S01]  /*0340*/  LDC R11, c[0x0][0x144] ;  /* 0x00005100ff0b7b82 */ /* 0x000ea20000000800 */
[----:B------:R-:W-:Y:S01]  /*0350*/  NOP ;  /* 0x0000000000007918 */ /* 0x000fe20000000000 */
[----:B------:R-:W-:Y:S01]  /*0360*/  ISETP.GE.U32.AND P6, PT, R18, 0x2, PT ;  /* 0x000000021200780c */ /* 0x000fe20003fc6070 */
[----:B------:R-:W-:Y:S01]  /*0370*/  IMAD.IADD R7, R4, 0x1, -R7 ;  /* 0x0000000104077824 */ /* 0x000fe200078e0a07 */
[----:B------:R-:W-:-:S04]  /*0380*/  ISETP.NE.AND P4, PT, R6, RZ, PT ;  /* 0x000000ff0600720c */ /* 0x000fc80003f85270 */
[----:B------:R-:W-:Y:S01]  /*0390*/  SHF.R.S32.HI R8, RZ, 0x1f, R7 ;  /* 0x0000001fff087819 */ /* 0x000fe20000011407 */
[----:B------:R-:W3:Y:S03]  /*03a0*/  LDC R14, c[0x0][0x140] ;  /* 0x00005000ff0e7b82 */ /* 0x000ee60000000800 */
[----:B------:R-:W-:Y:S02]  /*03b0*/  LEA.HI R8, R8, R7, RZ, 0x3 ;  /* 0x0000000708087211 */ /* 0x000fe400078f18ff */
[----:B-----5:R-:W-:Y:S02]  /*03c0*/  ISETP.NE.OR P0, PT, R0, RZ, !P0 ;  /* 0x000000ff0000720c */ /* 0x020fe40004705670 */
[--C-:B------:R-:W-:Y:S01]  /*03d0*/  SHF.R.S32.HI R0, RZ, 0x3, R8.reuse ;  /* 0x00000003ff007819 */ /* 0x100fe20000011408 */
[----:B------:R-:W5:Y:S01]  /*03e0*/  LDC R13, c[0x0][0x148] ;  /* 0x00005200ff0d7b82 */ /* 0x000f620000000800 */
[----:B------:R-:W-:-:S02]  /*03f0*/  SHF.R.S32.HI R9, RZ, 0x1f, R8 ;  /* 0x0000001fff097819 */ /* 0x000fc40000011408 */
[----:B------:R-:W-:Y:S02]  /*0400*/  SHF.R.S32.HI R8, RZ, 0x1f, R5 ;  /* 0x0000001fff087819 */ /* 0x000fe40000011405 */
[----:B0-----:R-:W-:Y:S02]  /*0410*/  I2FP.F32.U32 R10, UR8 ;  /* 0x00000008000a7c45 */ /* 0x001fe40008201000 */
[----:B------:R-:W-:Y:S02]  /*0420*/  LEA.HI R9, R9, R0, RZ, 0x2 ;  /* 0x0000000009097211 */ /* 0x000fe400078f10ff */
[----:B------:R-:W-:Y:S01]  /*0430*/  LEA.HI R8, R8, R5, RZ, 0x2 ;  /* 0x0000000508087211 */ /* 0x000fe200078f10ff */
[----:B------:R-:W-:Y:S01]  /*0440*/  FMUL R10, R10, UR4 ;  /* 0x000000040a0a7c20 */ /* 0x000fe20008400000 */
[----:B------:R-:W-:Y:S01]  /*0450*/  LOP3.LUT R9, R9, 0xfffffffc, RZ, 0xc0, !PT ;  /* 0xfffffffc09097812 */ /* 0x000fe200078ec0ff */
[----:B------:R-:W-:Y:S01]  /*0460*/  VOTEU.ALL UP0, P0 ;  /* 0x00000000003f7886 */ /* 0x000fe20000000000 */
[----:B------:R-:W-:Y:S01]  /*0470*/  LOP3.LUT R8, R8, 0x3ffffffc, RZ, 0xc0, !PT ;  /* 0x3ffffffc08087812 */ /* 0x000fe200078ec0ff */
[----:B------:R-:W-:Y:S01]  /*0480*/  ULDC UR4, c[0x0][0x154] ;  /* 0x0000550000047ab9 */ /* 0x000fe20000000800 */
[----:B---3--:R-:W-:Y:S01]  /*0490*/  ISETP.EQ.U32.AND P2, PT, R14, 0x1, PT ;  /* 0x000000010e00780c */ /* 0x008fe20003f42070 */
[----:B------:R-:W0:Y:S01]  /*04a0*/  F2I.U32.TRUNC.NTZ R10, R10 ;  /* 0x0000000a000a7305 */ /* 0x000e22000020f000 */
[----:B------:R-:W-:Y:S01]  /*04b0*/  IMAD.IADD R9, R0, 0x1, -R9 ;  /* 0x0000000100097824 */ /* 0x000fe200078e0a09 */
[----:B------:R-:W3:Y:S01]  /*04c0*/  @!UP0 S2UR UR7, SR_CgaCtaId ;  /* 0x00000000000789c3 */ /* 0x000ee20000008800 */
[----:B------:R-:W-:Y:S01]  /*04d0*/  IMAD.IADD R8, R5, 0x1, -R8 ;  /* 0x0000000105087824 */ /* 0x000fe200078e0a08 */
[----:B------:R-:W-:Y:S01]  /*04e0*/  SHF.R.S32.HI R0, RZ, 0x1f, R3 ;  /* 0x0000001fff007819 */ /* 0x000fe20000011403 */
[----:B------:R-:W-:Y:S01]  /*04f0*/  @!UP0 UMOV UR6, 0x400 ;  /* 0x0000040000068882 */ /* 0x000fe20000000000 */
[----:B------:R-:W-:Y:S01]  /*0500*/  VOTEU.ALL UP1, P0 ;  /* 0x00000000003f7886 */ /* 0x000fe20000020000 */
[----:B------:R-:W-:Y:S01]  /*0510*/  IMAD R8, R8, 0x4, R9 ;  /* 0x0000000408087824 */ /* 0x000fe200078e0209 */
[----:B-1----:R-:W-:-:S02]  /*0520*/  I2FP.F32.U32 R9, R2 ;  /* 0x0000000200097245 */ /* 0x002fc40000201000 */
[----:B------:R-:W-:Y:S02]  /*0530*/  LEA.HI R0, R0, R3, RZ, 0x2 ;  /* 0x0000000300007211 */ /* 0x000fe400078f10ff */
[----:B------:R-:W-:Y:S01]  /*0540*/  LEA.HI R5, R8, R8, RZ, 0x1 ;  /* 0x0000000808057211 */ /* 0x000fe200078f08ff */
[----:B------:R-:W-:Y:S01]  /*0550*/  FMUL R9, R9, UR4 ;  /* 0x0000000409097c20 */ /* 0x000fe20008400000 */
[----:B------:R-:W-:Y:S01]  /*0560*/  LOP3.LUT R0, R0, 0xfffffffc, RZ, 0xc0, !PT ;  /* 0xfffffffc00007812 */ /* 0x000fe200078ec0ff */
[----:B0-----:R-:W-:Y:S01]  /*0570*/  IMAD.MOV R16, RZ, RZ, -R10 ;  /* 0x000000ffff107224 */ /* 0x001fe200078e0a0a */
[----:B------:R-:W-:Y:S01]  /*0580*/  LOP3.LUT R5, R5, 0xfffffffe, RZ, 0xc0, !PT ;  /* 0xfffffffe05057812 */ /* 0x000fe200078ec0ff */
[----:B------:R-:W-:Y:S02]  /*0590*/  UMOV UR4, 0x20 ;  /* 0x0000002000047882 */ /* 0x000fe40000000000 */
[----:B--2---:R-:W-:Y:S01]  /*05a0*/  IMAD R11, R11, R16, UR8 ;  /* 0x000000080b0b7e24 */ /* 0x004fe2000f8e0210 */
[----:B------:R-:W0:Y:S01]  /*05b0*/  F2I.U32.TRUNC.NTZ R9, R9 ;  /* 0x0000000900097305 */ /* 0x000e22000020f000 */
[----:B------:R-:W-:Y:S01]  /*05c0*/  IMAD.IADD R10, R8, 0x1, -R5 ;  /* 0x00000001080a7824 */ /* 0x000fe200078e0a05 */
[----:B------:R-:W-:-:S04]  /*05d0*/  @!UP0 UIADD3 UR4, -UR4, 0x100000, URZ ;  /* 0x0010000004048890 */ /* 0x000fc8000fffe13f */
[----:B------:R-:W-:Y:S02]  /*05e0*/  @!UP0 USHF.L.U32 UR5, UR4, 0xb, URZ ;  /* 0x0000000b04058899 */ /* 0x000fe4000800063f */
[----:B------:R-:W-:Y:S01]  /*05f0*/  @!UP0 USHF.L.U32 UR4, UR4, 0x1, URZ ;  /* 0x0000000104048899 */ /* 0x000fe2000800063f */
[----:B------:R-:W-:Y:S02]  /*0600*/  IMAD.SHL.U32 R5, R8, 0x4, RZ ;  /* 0x0000000408057824 */ /* 0x000fe400078e00ff */
[----:B------:R-:W-:Y:S01]  /*0610*/  IMAD.IADD R0, R3, 0x1, -R0 ;  /* 0x0000000103007824 */ /* 0x000fe200078e0a00 */
[----:B------:R-:W-:Y:S01]  /*0620*/  ISETP.NE.AND P3, PT, R10, R11, PT ;  /* 0x0000000b0a00720c */ /* 0x000fe20003f65270 */
[----:B---3--:R-:W-:Y:S01]  /*0630*/  @!UP0 ULEA UR6, UR7, UR6, 0x18 ;  /* 0x0000000607068291 */ /* 0x008fe2000f8ec03f */
[----:B------:R-:W-:Y:S01]  /*0640*/  LOP3.LUT R5, R8, 0xc, R5, 0x78, !PT ;  /* 0x0000000c08057812 */ /* 0x000fe200078e7805 */
[----:B------:R-:W-:Y:S01]  /*0650*/  VOTEU.ALL UP0, P0 ;  /* 0x00000000003f7886 */ /* 0x000fe20000000000 */
[----:B------:R-:W-:Y:S01]  /*0660*/  ISETP.NE.AND P1, PT, R0, 0x3, PT ;  /* 0x000000030000780c */ /* 0x000fe20003f25270 */
[----:B------:R-:W-:Y:S01]  /*0670*/  IMAD.MOV.U32 R10, RZ, RZ, 0x1 ;  /* 0x00000001ff0a7424 */ /* 0x000fe200078e00ff */
[----:B------:R-:W-:-:S02]  /*0680*/  LOP3.LUT P0, RZ, R7, 0x7, RZ, 0xc0, !PT ;  /* 0x0000000707ff7812 */ /* 0x000fc4000780c0ff */
[----:B------:R-:W-:Y:S01]  /*0690*/  ISETP.EQ.OR P1, PT, R0, RZ, !P1 ;  /* 0x000000ff0000720c */ /* 0x000fe20004f22670 */
[----:B0-----:R-:W-:Y:S01]  /*06a0*/  IMAD.MOV R20, RZ, RZ, -R9 ;  /* 0x000000ffff147224 */ /* 0x001fe200078e0a09 */
[----:B------:R-:W-:Y:S02]  /*06b0*/  ISETP.LT.U32.AND P0, PT, R5, 0x2, !P0 ;  /* 0x000000020500780c */ /* 0x000fe40004701070 */
[----:B------:R-:W-:Y:S01]  /*06c0*/  ISETP.EQ.AND P1, PT, R6, RZ, P1 ;  /* 0x000000ff0600720c */ /* 0x000fe20000f22270 */
[----:B-----5:R-:W-:Y:S01]  /*06d0*/  IMAD R9, R13, R20, R2 ;  /* 0x000000140d097224 */ /* 0x020fe200078e0202 */
[----:B------:R-:W-:Y:S01]  /*06e0*/  @P3 LEA.HI R8, R5, R5, RZ, 0x1 ;  /* 0x0000000505083211 */ /* 0x000fe200078f08ff */
[----:B------:R-:W0:Y:S02]  /*06f0*/  FENCE.VIEW.ASYNC.S ;  /* 0x00000000000073c6 */ /* 0x000e240000000000 */
[----:B0-----:R0:W1:Y:S01]  /*0700*/  @!UP0 SYNCS.EXCH.64 URZ, [UR6+0x40], UR4 ;  /* 0x00004004063f85b2 */ /* 0x0010620008000100 */
[----:B------:R-:W-:-:S02]  /*0710*/  SEL R7, RZ, 0x1, !P0 ;  /* 0x00000001ff077807 */ /* 0x000fc40004000000 */
[----:B------:R-:W-:-:S04]  /*0720*/  @P3 SHF.R.S32.HI R8, RZ, 0x1, R8 ;  /* 0x00000001ff083819 */ /* 0x000fc80000011408 */
[----:B------:R-:W-:Y:S02]  /*0730*/  @P3 ISETP.NE.AND P5, PT, R8, R9, PT ;  /* 0x000000090800320c */ /* 0x000fe40003fa5270 */
[----:B------:R-:W-:Y:S02]  /*0740*/  SEL R8, RZ, 0x1, !P1 ;  /* 0x00000001ff087807 */ /* 0x000fe40004800000 */
[----:B------:R-:W-:Y:S02]  /*0750*/  @P3 SEL R10, RZ, 0x1, P5 ;  /* 0x00000001ff0a3807 */ /* 0x000fe40002800000 */
[----:B------:R-:W-:Y:S02]  /*0760*/  LOP3.LUT R9, R4, 0x7f, RZ, 0xc0, !PT ;  /* 0x0000007f04097812 */ /* 0x000fe400078ec0ff */
[----:B------:R-:W-:Y:S01]  /*0770*/  LOP3.LUT R10, R10, R7, RZ, 0xc0, !PT ;  /* 0x000000070a0a7212 */ /* 0x000fe200078ec0ff */
[----:B------:R0:W2:Y:S01]  /*0780*/  @!UP1 SYNCS.EXCH.64 URZ, [UR6+0x48], UR4 ;  /* 0x00004804063f95b2 */ /* 0x0000a20008000100 */
[----:B------:R-:W-:Y:S01]  /*0790*/  SEL R8, R8, 0x2, P6 ;  /* 0x0000000208087807 */ /* 0x000fe20003000000 */
[----:B------:R-:W-:Y:S01]  /*07a0*/  NOP ;  /* 0x0000000000007918 */ /* 0x000fe20000000000 */
[----:B------:R-:W-:Y:S05]  /*07b0*/  @!P2 BRA `(.L_x_3) ;  /* 0x000000000008a947 */ /* 0x000fea0003800000 */
[----:B-12-4-:R-:W-:Y:S01]  /*07c0*/  UCGABAR_ARV ;  /* 0x00000000000079c7 */ /* 0x016fe20008000000 */
[----:B------:R-:W-:Y:S05]  /*07d0*/  BRA `(.L_x_4) ;  /* 0x0000000000047947 */ /* 0x000fea0003800000 */
.L_x_3:
[----:B-12-4-:R-:W-:Y:S01]  /*07e0*/  NOP ;  /* 0x0000000000007918 */ /* 0x016fe20000000000 */
.L_x_4:
[----:B------:R-:W1:Y:S01]  /*07f0*/  LDC R3, c[0x0][0x65c] ;  /* 0x00019700ff037b82 */ /* 0x000e620000000800 */
[----:B------:R-:W-:Y:S02]  /*0800*/  IMAD.U32 R6, RZ, RZ, UR8 ;  /* 0x00000008ff067e24 */ /* 0x000fe4000f8e00ff */
[----:B------:R-:W-:Y:S01]  /*0810*/  IMAD.MOV.U32 R7, RZ, RZ, RZ ;  /* 0x000000ffff077224 */ /* 0x000fe200078e00ff */
[----:B-1----:R-:W-:-:S13]  /*0820*/  ISETP.NE.AND P3, PT, R3, 0x1, PT ;  /* 0x000000010300780c */ /* 0x002fda0003f65270 */
[----:B------:R-:W1:Y:S01]  /*0830*/  @P3 LDC R17, c[0x0][0x10] ;  /* 0x00000400ff113b82 */ /* 0x000e620000000800 */
[----:B------:R-:W-:Y:S02]  /*0840*/  @P3 IMAD.MOV.U32 R3, RZ, RZ, RZ ;  /* 0x000000ffff033224 */ /* 0x000fe400078e00ff */
[----:B------:R-:W-:-:S05]  /*0850*/  @P3 IMAD.MOV.U32 R19, RZ, RZ, RZ ;  /* 0x000000ffff133224 */ /* 0x000fca00078e00ff */
[----:B------:R-:W2:Y:S01]  /*0860*/  @!P3 LDC R15, c[0x0][0xc] ;  /* 0x00000300ff0fbb82 */ /* 0x000ea20000000800 */
[----:B0-----:R-:W-:Y:S01]  /*0870*/  ULDC UR4, c[0x0][0xc] ;  /* 0x0000030000047ab9 */ /* 0x001fe20000000800 */
[----:B------:R-:W-:Y:S01]  /*0880*/  ULDC UR5, c[0x0][0x10] ;  /* 0x0000040000057ab9 */ /* 0x000fe20000000800 */
[----:B------:R-:W-:Y:S01]  /*0890*/  ULDC UR6, c[0x0][0x14] ;  /* 0x0000050000067ab9 */ /* 0x000fe20000000800 */
[----:B------:R-:W-:-:S04]  /*08a0*/  UIMAD.WIDE.U32 UR4, UR4, UR5, URZ ;  /* 0x00000005040472a5 */ /* 0x000fc8000f8e003f */
[----:B------:R-:W-:Y:S02]  /*08b0*/  UIMAD.WIDE.U32 UR14, UR4, UR6, URZ ;  /* 0x00000006040e72a5 */ /* 0x000fe4000f8e003f */
[----:B------:R-:W-:-:S04]  /*08c0*/  UIMAD UR7, UR5, UR6, URZ ;  /* 0x00000006050772a4 */ /* 0x000fc8000f8e023f */
[----:B------:R-:W-:Y:S01]  /*08d0*/  UIADD3 UR7, UR15, UR7, URZ ;  /* 0x000000070f077290 */ /* 0x000fe2000fffe03f */
[----:B-1----:R-:W-:-:S04]  /*08e0*/  @P3 IMAD.WIDE.U32 R16, R17, UR8, R2 ;  /* 0x0000000811103c25 */ /* 0x002fc8000f8e0002 */
[----:B--2---:R-:W-:-:S04]  /*08f0*/  @!P3 IMAD.WIDE.U32 R14, R2, R15, R6 ;  /* 0x0000000f020eb225 */ /* 0x004fc800078e0006 */
[----:B------:R-:W-:Y:S02]  /*0900*/  @P3 IMAD.MOV.U32 R6, RZ, RZ, R16 ;  /* 0x000000ffff063224 */ /* 0x000fe400078e0010 */
[----:B------:R-:W-:Y:S02]  /*0910*/  @P3 IMAD.IADD R7, R17, 0x1, R19 ;  /* 0x0000000111073824 */ /* 0x000fe400078e0213 */
[----:B------:R-:W-:Y:S02]  /*0920*/  @!P3 IMAD.MOV.U32 R6, RZ, RZ, R14 ;  /* 0x000000ffff06b224 */ /* 0x000fe400078e000e */
[----:B------:R-:W-:Y:S01]  /*0930*/  @!P3 IMAD.MOV.U32 R7, RZ, RZ, R15 ;  /* 0x000000ffff07b224 */ /* 0x000fe200078e000f */
[----:B------:R-:W-:Y:S06]  /*0940*/  @!P2 BRA `(.L_x_5) ;  /* 0x00000000000ca947 */ /* 0x000fec0003800000 */
[----:B------:R-:W-:Y:S01]  /*0950*/  UCGABAR_WAIT ;  /* 0x0000000000007dc7 */ /* 0x000fe20008000000 */
[----:B------:R-:W-:Y:S01]  /*0960*/  CCTL.IVALL ;  /* 0x00000000ff00798f */ /* 0x000fe20002000000 */
[----:B------:R-:W-:Y:S05]  /*0970*/  BRA `(.L_x_6) ;  /* 0x0000000000047947 */ /* 0x000fea0003800000 */
.L_x_5:
[----:B------:R-:W-:Y:S06]  /*0980*/  BAR.SYNC.DEFER_BLOCKING 0x0 ;  /* 0x0000000000007b1d */ /* 0x000fec0000010000 */
.L_x_6:
[----:B------:R-:W-:Y:S05]  /*0990*/  @!P4 BRA `(.L_x_7) ;  /* 0x0000003000b8c947 */ /* 0x000fea0003800000 */
[----:B------:R-:W-:-:S13]  /*09a0*/  ISETP.GT.U32.AND P0, PT, R18, 0x1, PT ;  /* 0x000000011200780c */ /* 0x000fda0003f04070 */
[----:B------:R-:W-:Y:S05]  /*09b0*/  @P0 EXIT ;  /* 0x000000000000094d */ /* 0x000fea0003800000 */
[----:B------:R-:W-:Y:S01]  /*09c0*/  ULDC.64 UR4, c[0x0][0x650] ;  /* 0x0001940000047ab9 */ /* 0x000fe20000000a00 */
[----:B------:R-:W-:Y:S01]  /*09d0*/  PRMT R14, RZ, 0x7610, R14 ;  /* 0x00007610ff0e7816 */ /* 0x000fe2000000000e */
[----:B------:R-:W-:Y:S01]  /*09e0*/  IMAD.MOV.U32 R15, RZ, RZ, -0x1 ;  /* 0xffffffffff0f7424 */ /* 0x000fe200078e00ff */
[----:B------:R-:W-:Y:S01]  /*09f0*/  ISETP.GE.U32.AND P0, PT, R6, UR4, PT ;  /* 0x0000000406007c0c */ /* 0x000fe2000bf06070 */
[----:B------:R-:W-:Y:S02]  /*0a00*/  IMAD.MOV.U32 R16, RZ, RZ, -0x1 ;  /* 0xffffffffff107424 */ /* 0x000fe400078e00ff */
[----:B------:R-:W-:Y:S01]  /*0a10*/  IMAD.MOV.U32 R27, RZ, RZ, -0x1 ;  /* 0xffffffffff1b7424 */ /* 0x000fe200078e00ff */
[----:B------:R-:W-:-:S13]  /*0a20*/  ISETP.GE.U32.AND.EX P0, PT, R7, UR5, PT, P0 ;  /* 0x0000000507007c0c */ /* 0x000fda000bf06100 */
[----:B------:R-:W-:Y:S05]  /*0a30*/  @P0 BRA `(.L_x_8) ;  /* 0x0000000400280947 */ /* 0x000fea0003800000 */
[----:B------:R-:W0:Y:S01]  /*0a40*/  LDC.64 R22, c[0x0][0x628] ;  /* 0x00018a00ff167b82 */ /* 0x000e220000000a00 */
[----:B------:R-:W-:Y:S02]  /*0a50*/  IMAD.MOV.U32 R14, RZ, RZ, R6 ;  /* 0x000000ffff0e7224 */ /* 0x000fe400078e0006 */
[----:B------:R-:W-:-:S05]  /*0a60*/  IMAD.MOV.U32 R15, RZ, RZ, R7 ;  /* 0x000000ffff0f7224 */ /* 0x000fca00078e0007 */
[----:B------:R-:W1:Y:S08]  /*0a70*/  LDC R0, c[0x0][0x630] ;  /* 0x00018c00ff007b82 */ /* 0x000e700000000800 */
[----:B------:R-:W2:Y:S01]  /*0a80*/  LDC.64 R24, c[0x0][0x620] ;  /* 0x00018800ff187b82 */ /* 0x000ea20000000a00 */
[----:B0-----:R-:W-:-:S04]  /*0a90*/  ISETP.NE.U32.AND P0, PT, R22, RZ, PT ;  /* 0x000000ff1600720c */ /* 0x001fc80003f05070 */
[----:B------:R-:W-:-:S13]  /*0aa0*/  ISETP.NE.AND.EX P0, PT, R23, RZ, PT, P0 ;  /* 0x000000ff1700720c */ /* 0x000fda0003f05300 */
[----:B-12---:R-:W-:Y:S05]  /*0ab0*/  @!P0 BRA `(.L_x_9) ;  /* 0x0000000000288947 */ /* 0x006fea0003800000 */
[----:B------:R-:W0:Y:S02]  /*0ac0*/  LDC R19, c[0x0][0x634] ;  /* 0x00018d00ff137b82 */ /* 0x000e240000000800 */
[----:B0-----:R-:W-:-:S05]  /*0ad0*/  IADD3 R19, P0, R6, R19, RZ ;  /* 0x0000001306137210 */ /* 0x001fca0007f1e0ff */
[----:B------:R-:W-:-:S04]  /*0ae0*/  IMAD.X R21, RZ, RZ, R7, P0 ;  /* 0x000000ffff157224 */ /* 0x000fc800000e0607 */
[----:B------:R-:W-:-:S04]  /*0af0*/  IMAD.WIDE.U32 R14, R21, R22, RZ ;  /* 0x00000016150e7225 */ /* 0x000fc800078e00ff */
[----:B------:R-:W-:-:S04]  /*0b00*/  IMAD.WIDE.U32 R16, P0, R19, R23, R14 ;  /* 0x0000001713107225 */ /* 0x000fc8000780000e */
[----:B------:R-:W-:-:S04]  /*0b10*/  IMAD.WIDE.U32 R14, R19, R22, RZ ;  /* 0x00000016130e7225 */ /* 0x000fc800078e00ff */
[----:B------:R-:W-:Y:S01]  /*0b20*/  IMAD.X R19, RZ, RZ, RZ, P0 ;  /* 0x000000ffff137224 */ /* 0x000fe200000e06ff */
[----:B------:R-:W-:Y:S01]  /*0b30*/  IADD3 RZ, P0, R15, R16, RZ ;  /* 0x000000100fff7210 */ /* 0x000fe20007f1e0ff */
[----:B------:R-:W-:-:S04]  /*0b40*/  IMAD.MOV.U32 R18, RZ, RZ, R17 ;  /* 0x000000ffff127224 */ /* 0x000fc800078e0011 */
[----:B------:R-:W-:-:S08]  /*0b50*/  IMAD.WIDE.U32.X R14, R21, R23, R18, P0 ;  /* 0x00000017150e7225 */ /* 0x000fd000000e0412 */
.L_x_9:
[----:B------:R-:W0:Y:S01]  /*0b60*/  LDC.64 R28, c[0x0][0x640] ;  /* 0x00019000ff1c7b82 */ /* 0x000e220000000a00 */
[-CC-:B------:R-:W-:Y:S01]  /*0b70*/  SHF.R.U64 R30, R14, R0.reuse, R15.reuse ;  /* 0x000000000e1e7219 */ /* 0x180fe2000000120f */
[----:B------:R-:W-:Y:S01]  /*0b80*/  IMAD.MOV.U32 R27, RZ, RZ, 0x1 ;  /* 0x00000001ff1b7424 */ /* 0x000fe200078e00ff */
[----:B------:R-:W-:Y:S02]  /*0b90*/  SHF.R.U32.HI R0, RZ, R0, R15 ;  /* 0x00000000ff007219 */ /* 0x000fe4000001160f */
[----:B------:R-:W-:-:S03]  /*0ba0*/  IADD3 R3, P0, RZ, -R30, RZ ;  /* 0x8000001eff037210 */ /* 0x000fc60007f1e0ff */
[----:B------:R-:W1:Y:S02]  /*0bb0*/  LDC R16, c[0x0][0x618] ;  /* 0x00018600ff107b82 */ /* 0x000e640000000800 */
[----:B------:R-:W-:-:S04]  /*0bc0*/  IMAD.X R15, RZ, RZ, ~R0, P0 ;  /* 0x000000ffff0f7224 */ /* 0x000fc800000e0e00 */
[-C--:B------:R-:W-:Y:S02]  /*0bd0*/  IMAD R0, R15, R24.reuse, RZ ;  /* 0x000000180f007224 */ /* 0x080fe400078e02ff */
[----:B------:R-:W2:Y:S01]  /*0be0*/  LDC R22, c[0x0][0x608] ;  /* 0x00018200ff167b82 */ /* 0x000ea20000000800 */
[----:B------:R-:W-:-:S04]  /*0bf0*/  IMAD.WIDE.U32 R14, R3, R24, R6 ;  /* 0x00000018030e7225 */ /* 0x000fc800078e0006 */
[----:B------:R-:W-:-:S03]  /*0c00*/  IMAD R3, R3, R25, R0 ;  /* 0x0000001903037224 */ /* 0x000fc600078e0200 */
[----:B------:R-:W3:Y:S01]  /*0c10*/  LDC R26, c[0x0][0x658] ;  /* 0x00019600ff1a7b82 */ /* 0x000ee20000000800 */
[----:B------:R-:W-:Y:S01]  /*0c20*/  IMAD.IADD R3, R15, 0x1, R3 ;  /* 0x000000010f037824 */ /* 0x000fe200078e0203 */
[----:B0-----:R-:W-:Y:S01]  /*0c30*/  ISETP.NE.U32.AND P0, PT, R28, RZ, PT ;  /* 0x000000ff1c00720c */ /* 0x001fe20003f05070 */
[----:B------:R-:W-:-:S03]  /*0c40*/  IMAD.MOV.U32 R15, RZ, RZ, -0x1 ;  /* 0xffffffffff0f7424 */ /* 0x000fc600078e00ff */
[----:B------:R-:W-:Y:S02]  /*0c50*/  ISETP.NE.AND.EX P0, PT, R29, RZ, PT, P0 ;  /* 0x000000ff1d00720c */ /* 0x000fe40003f05300 */
[----:B------:R-:W0:Y:S01]  /*0c60*/  LDC R21, c[0x0][0x600] ;  /* 0x00018000ff157b82 */ /* 0x000e220000000800 */
[-CC-:B-1----:R-:W-:Y:S02]  /*0c70*/  SHF.R.U64 R18, R14, R16.reuse, R3.reuse ;  /* 0x000000100e127219 */ /* 0x182fe40000001203 */
[----:B------:R-:W-:-:S05]  /*0c80*/  SHF.R.U32.HI R3, RZ, R16, R3 ;  /* 0x00000010ff037219 */ /* 0x000fca0000011603 */
[----:B------:R-:W1:Y:S01]  /*0c90*/  LDC R23, c[0x0][0x648] ;  /* 0x00019200ff177b82 */ /* 0x000e620000000800 */
[-CC-:B--2---:R-:W-:Y:S02]  /*0ca0*/  SHF.R.U64 R32, R18, R22.reuse, R3.reuse ;  /* 0x0000001612207219 */ /* 0x184fe40000001203 */
[----:B------:R-:W-:Y:S01]  /*0cb0*/  SHF.R.U32.HI R3, RZ, R22, R3 ;  /* 0x00000016ff037219 */ /* 0x000fe20000011603 */
[----:B------:R-:W-:-:S04]  /*0cc0*/  IMAD R22, R13, R20, R2 ;  /* 0x000000140d167224 */ /* 0x000fc800078e0202 */
[----:B------:R-:W2:Y:S01]  /*0cd0*/  LDC R25, c[0x0][0x638] ;  /* 0x00018e00ff197b82 */ /* 0x000ea20000000800 */
[-CC-:B---3--:R-:W-:Y:S02]  /*0ce0*/  SHF.R.U64 R20, R32, R26.reuse, R3.reuse ;  /* 0x0000001a20147219 */ /* 0x188fe40000001203 */
[-C--:B------:R-:W-:Y:S02]  /*0cf0*/  SHF.L.U32 R0, R15, R26.reuse, RZ ;  /* 0x0000001a0f007219 */ /* 0x080fe400000006ff */
[----:B------:R-:W-:Y:S01]  /*0d00*/  SHF.R.U32.HI R3, RZ, R26, R3 ;  /* 0x0000001aff037219 */ /* 0x000fe20000011603 */
[----:B------:R-:W-:Y:S01]  /*0d10*/  IMAD.MOV.U32 R2, RZ, RZ, R20 ;  /* 0x000000ffff027224 */ /* 0x000fe200078e0014 */
[----:B------:R-:W-:Y:S01]  /*0d20*/  LOP3.LUT R13, RZ, R0, RZ, 0x33, !PT ;  /* 0x00000000ff0d7212 */ /* 0x000fe200078e33ff */
[----:B------:R-:W3:Y:S01]  /*0d30*/  LDC R24, c[0x0][0x610] ;  /* 0x00018400ff187b82 */ /* 0x000ee20000000800 */
[----:B------:R-:W-:Y:S05]  /*0d40*/  @!P0 BRA `(.L_x_10) ;  /* 0x0000000000288947 */ /* 0x000fea0003800000 */
[----:B------:R-:W4:Y:S02]  /*0d50*/  LDC R17, c[0x0][0x64c] ;  /* 0x00019300ff117b82 */ /* 0x000f240000000800 */
[----:B----4-:R-:W-:-:S05]  /*0d60*/  IADD3 R17, P0, R20, R17, RZ ;  /* 0x0000001114117210 */ /* 0x010fca0007f1e0ff */
        /* <DEDUP_REMOVED lines=8> */
.L_x_10:
[----:B-1----:R-:W-:Y:S01]  /*0df0*/  SHF.R.U64 R2, R2, R23, R3 ;  /* 0x0000001702027219 */ /* 0x002fe20000001203 */
[----:B0-----:R-:W-:Y:S01]  /*0e00*/  VIADD R3, R21, 0xffffffff ;  /* 0xffffffff15037836 */ /* 0x001fe20000000000 */
[----:B------:R-:W-:Y:S01]  /*0e10*/  SHF.L.U32 R0, R27, R26, RZ ;  /* 0x0000001a1b007219 */ /* 0x000fe200000006ff */
[----:B------:R-:W-:Y:S01]  /*0e20*/  IMAD.MOV.U32 R27, RZ, RZ, R30 ;  /* 0x000000ffff1b7224 */ /* 0x000fe200078e001e */
[----:B------:R-:W-:Y:S01]  /*0e30*/  LOP3.LUT R13, R32, R13, RZ, 0xc0, !PT ;  /* 0x0000000d200d7212 */ /* 0x000fe200078ec0ff */
[----:B------:R-:W-:Y:S01]  /*0e40*/  IMAD.MOV R14, RZ, RZ, -R2 ;  /* 0x000000ffff0e7224 */ /* 0x000fe200078e0a02 */
[----:B------:R-:W-:Y:S02]  /*0e50*/  SEL R11, R11, R22, !P3 ;  /* 0x000000160b0b7207 */ /* 0x000fe40005800000 */
[----:B------:R-:W-:Y:S01]  /*0e60*/  LOP3.LUT R3, R18, R3, RZ, 0xc0, !PT ;  /* 0x0000000312037212 */ /* 0x000fe200078ec0ff */
[----:B------:R-:W-:Y:S02]  /*0e70*/  IMAD R2, R0, R2, R13 ;  /* 0x0000000200027224 */ /* 0x000fe400078e020d */
[----:B--2---:R-:W-:-:S02]  /*0e80*/  IMAD R0, R14, R25, R20 ;  /* 0x000000190e007224 */ /* 0x004fc400078e0214 */
[----:B---3--:R-:W-:Y:S02]  /*0e90*/  IMAD R11, R2, R24, R11 ;  /* 0x00000018020b7224 */ /* 0x008fe400078e020b */
[----:B------:R-:W-:Y:S02]  /*0ea0*/  IMAD R0, R0, R21, R3 ;  /* 0x0000001500007224 */ /* 0x000fe400078e0203 */
[----:B------:R-:W-:-:S03]  /*0eb0*/  IMAD.MOV.U32 R14, RZ, RZ, 0x1 ;  /* 0x00000001ff0e7424 */ /* 0x000fc600078e00ff */
[----:B------:R-:W-:Y:S02]  /*0ec0*/  SEL R16, R0, R11, !P3 ;  /* 0x0000000b00107207 */ /* 0x000fe40005800000 */
[----:B------:R-:W-:-:S07]  /*0ed0*/  SEL R15, R11, R0, !P3 ;  /* 0x000000000b0f7207 */ /* 0x000fce0005800000 */
.L_x_8:
[----:B------:R-:W-:-:S08]  /*0ee0*/  NOP ;  /* 0x0000000000007918 */ /* 0x000fd00000000000 */
[----:B------:R-:W0:Y:S02]  /*0ef0*/  USETMAXREG.TRY_ALLOC.CTAPOOL UP0, 0xe8 ;  /* 0x000000e8000079c8 */ /* 0x000e240008000600 */
[----:B0-----:R-:W-:-:S13]  /*0f00*/  PLOP3.LUT P0, PT, PT, PT, UP0, 0x80, 0x0 ;  /* 0x000000000000781c */ /* 0x001fda0003f0f008 */
[----:B------:R-:W-:Y:S05]  /*0f10*/  @!P0 BRA `(.L_x_8) ;  /* 0xfffffffc00f08947 */ /* 0x000fea000383ffff */
[----:B------:R-:W-:Y:S01]  /*0f20*/  ULDC.64 UR4, c[0x0][0x598] ;  /* 0x0001660000047ab9 */ /* 0x000fe20000000a00 */
[----:B------:R-:W-:Y:S01]  /*0f30*/  ULDC.64 UR22, c[0x0][0x208] ;  /* 0x0000820000167ab9 */ /* 0x000fe20000000a00 */
[----:B------:R-:W-:-:S04]  /*0f40*/  ISETP.NE.U32.AND P0, PT, RZ, UR4, PT ;  /* 0x00000004ff007c0c */ /* 0x000fc8000bf05070 */
[----:B------:R-:W-:-:S13]  /*0f50*/  ISETP.NE.AND.EX P0, PT, RZ, UR5, PT, P0 ;  /* 0x00000005ff007c0c */ /* 0x000fda000bf05300 */
[----:B------:R-:W-:Y:S05]  /*0f60*/  @!P0 BRA `(.L_x_11) ;  /* 0x00000000001c8947 */ /* 0x000fea0003800000 */
[----:B------:R-:W0:Y:S02]  /*0f70*/  LDC.64 R2, c[0x0][0x598] ;  /* 0x00016600ff027b82 */ /* 0x000e240000000a00 */
[----:B0-----:R-:W2:Y:S02]  /*0f80*/  LDG.E.64 R2, desc[UR22][R2.64] ;  /* 0x0000001602027981 */ /* 0x001ea4000c1e1b00 */
[----:B--2---:R-:W-:-:S04]  /*0f90*/  ISETP.NE.U32.AND P0, PT, R2, RZ, PT ;  /* 0x000000ff0200720c */ /* 0x004fc80003f05070 */
[----:B------:R-:W-:-:S13]  /*0fa0*/  ISETP.NE.AND.EX P0, PT, R3, RZ, PT, P0 ;  /* 0x000000ff0300720c */ /* 0x000fda0003f05300 */
[----:B------:R-:W-:Y:S05]  /*0fb0*/  @!P0 BRA `(.L_x_11) ;  /* 0x0000000000088947 */ /* 0x000fea0003800000 */
[----:B------:R0:W5:Y:S01]  /*0fc0*/  LD.E R0, desc[UR22][R2.64] ;  /* 0x0000001602007980 */ /* 0x000162000c101900 */
[----:B------:R-:W-:Y:S05]  /*0fd0*/  BRA `(.L_x_12) ;  /* 0x0000000000207947 */ /* 0x000fea0003800000 */
.L_x_11:
[----:B------:R-:W-:Y:S02]  /*0fe0*/  ULDC.64 UR4, c[0x0][0x588] ;  /* 0x0001620000047ab9 */ /* 0x000fe40000000a00 */
[----:B------:R-:W-:-:S04]  /*0ff0*/  ISETP.NE.U32.AND P0, PT, RZ, UR4, PT ;  /* 0x00000004ff007c0c */ /* 0x000fc8000bf05070 */
[----:B------:R-:W-:-:S13]  /*1000*/  ISETP.NE.AND.EX P0, PT, RZ, UR5, PT, P0 ;  /* 0x00000005ff007c0c */ /* 0x000fda000bf05300 */
[----:B------:R-:W-:Y:S05]  /*1010*/  @!P0 BRA `(.L_x_13) ;  /* 0x00000000000c8947 */ /* 0x000fea0003800000 */
[----:B------:R-:W0:Y:S02]  /*1020*/  LDC.64 R2, c[0x0][0x588] ;  /* 0x00016200ff027b82 */ /* 0x000e240000000a00 */
[----:B0-----:R1:W5:Y:S01]  /*1030*/  LDG.E R0, desc[UR22][R2.64] ;  /* 0x0000001602007981 */ /* 0x001362000c1e1900 */
[----:B------:R-:W-:Y:S05]  /*1040*/  BRA `(.L_x_12) ;  /* 0x0000000000047947 */ /* 0x000fea0003800000 */
.L_x_13:
[----:B------:R-:W2:Y:S02]  /*1050*/  LDC R0, c[0x0][0x580] ;  /* 0x00016000ff007b82 */ /* 0x000ea40000000800 */
.L_x_12:
[----:B------:R-:W-:Y:S02]  /*1060*/  ULDC.64 UR4, c[0x0][0x5a0] ;  /* 0x0001680000047ab9 */ /* 0x000fe40000000a00 */
[----:B------:R-:W-:-:S04]  /*1070*/  ISETP.NE.U32.AND P0, PT, RZ, UR4, PT ;  /* 0x00000004ff007c0c */ /* 0x000fc8000bf05070 */
[----:B------:R-:W-:-:S13]  /*1080*/  ISETP.NE.AND.EX P0, PT, RZ, UR5, PT, P0 ;  /* 0x00000005ff007c0c */ /* 0x000fda000bf05300 */
[----:B------:R-:W-:Y:S05]  /*1090*/  @!P0 BRA `(.L_x_14) ;  /* 0x00000000001c8947 */ /* 0x000fea0003800000 */
[----:B01----:R-:W0:Y:S02]  /*10a0*/  LDC.64 R2, c[0x0][0x5a0] ;  /* 0x00016800ff027b82 */ /* 0x003e240000000a00 */
[----:B0-----:R-:W3:Y:S02]  /*10b0*/  LDG.E.64 R2, desc[UR22][R2.64] ;  /* 0x0000001602027981 */ /* 0x001ee4000c1e1b00 */
[----:B---3--:R-:W-:-:S04]  /*10c0*/  ISETP.NE.U32.AND P0, PT, R2, RZ, PT ;  /* 0x000000ff0200720c */ /* 0x008fc80003f05070 */
[----:B------:R-:W-:-:S13]  /*10d0*/  ISETP.NE.AND.EX P0, PT, R3, RZ, PT, P0 ;  /* 0x000000ff0300720c */ /* 0x000fda0003f05300 */
[----:B------:R-:W-:Y:S05]  /*10e0*/  @!P0 BRA `(.L_x_14) ;  /* 0x0000000000088947 */ /* 0x000fea0003800000 */
[----:B------:R0:W5:Y:S01]  /*10f0*/  LD.E R11, desc[UR22][R2.64] ;  /* 0x00000016020b7980 */ /* 0x000162000c101900 */
[----:B------:R-:W-:Y:S05]  /*1100*/  BRA `(.L_x_15) ;  /* 0x0000000000207947 */ /* 0x000fea0003800000 */
.L_x_14:
[----:B------:R-:W-:Y:S02]  /*1110*/  ULDC.64 UR4, c[0x0][0x590] ;  /* 0x0001640000047ab9 */ /* 0x000fe40000000a00 */
[----:B------:R-:W-:-:S04]  /*1120*/  ISETP.NE.U32.AND P0, PT, RZ, UR4, PT ;  /* 0x00000004ff007c0c */ /* 0x000fc8000bf05070 */
[----:B------:R-:W-:-:S13]  /*1130*/  ISETP.NE.AND.EX P0, PT, RZ, UR5, PT, P0 ;  /* 0x00000005ff007c0c */ /* 0x000fda000bf05300 */
[----:B------:R-:W-:Y:S05]  /*1140*/  @!P0 BRA `(.L_x_16) ;  /* 0x00000000000c8947 */ /* 0x000fea0003800000 */
[----:B01----:R-:W0:Y:S02]  /*1150*/  LDC.64 R2, c[0x0][0x590] ;  /* 0x00016400ff027b82 */ /* 0x003e240000000a00 */
[----:B0-----:R1:W5:Y:S01]  /*1160*/  LDG.E R11, desc[UR22][R2.64] ;  /* 0x00000016020b7981 */ /* 0x001362000c1e1900 */
[----:B------:R-:W-:Y:S05]  /*1170*/  BRA `(.L_x_15) ;  /* 0x0000000000047947 */ /* 0x000fea0003800000 */
.L_x_16:
[----:B------:R-:W3:Y:S02]  /*1180*/  LDC R11, c[0x0][0x584] ;  /* 0x00016100ff0b7b82 */ /* 0x000ee40000000800 */
.L_x_15:
[----:B------:R-:W-:-:S13]  /*1190*/  LOP3.LUT P0, RZ, R14, 0xff, RZ, 0xc0, !PT ;  /* 0x000000ff0eff7812 */ /* 0x000fda000780c0ff */
[----:B------:R-:W-:Y:S05]  /*11a0*/  @!P0 EXIT ;  /* 0x000000000000894d */ /* 0x000fea0003800000 */
[----:B------:R-:W-:Y:S01]  /*11b0*/  ULDC UR4, c[0x0][0x28c] ;  /* 0x0000a30000047ab9 */ /* 0x000fe20000000800 */
[----:B------:R-:W-:Y:S01]  /*11c0*/  SHF.R.U32.HI R9, RZ, 0x1, R9 ;  /* 0x00000001ff097819 */ /* 0x000fe20000011609 */
[----:B------:R-:W-:Y:S01]  /*11d0*/  UIADD3 UR4, UR4, 0xff, URZ ;  /* 0x000000ff04047890 */ /* 0x000fe2000fffe03f */
[----:B01----:R-:W-:Y:S02]  /*11e0*/  SHF.R.U32.HI R2, RZ, 0x2, R4 ;  /* 0x00000002ff027819 */ /* 0x003fe40000011604 */
[----:B------:R-:W-:Y:S01]  /*11f0*/  LOP3.LUT R12, R12, 0x1, RZ, 0xc0, !PT ;  /* 0x000000010c0c7812 */ /* 0x000fe200078ec0ff */
[----:B------:R-:W-:Y:S01]  /*1200*/  USHF.R.S32.HI UR5, URZ, 0x1f, UR4 ;  /* 0x0000001f3f057899 */ /* 0x000fe20008011404 */
[----:B------:R-:W-:Y:S02]  /*1210*/  LOP3.LUT R9, R9, 0x30, RZ, 0xc0, !PT ;  /* 0x0000003009097812 */ /* 0x000fe400078ec0ff */
[----:B------:R-:W-:Y:S01]  /*1220*/  LOP3.LUT R2, R2, 0x7, RZ, 0xc0, !PT ;  /* 0x0000000702027812 */ /* 0x000fe200078ec0ff */
[----:B------:R-:W-:Y:S01]  /*1230*/  ULEA.HI UR5, UR5, UR4, URZ, 0x8 ;  /* 0x0000000405057291 */ /* 0x000fe2000f8f403f */
[----:B------:R-:W-:Y:S01]  /*1240*/  IMAD.SHL.U32 R13, R12, 0x40, RZ ;  /* 0x000000400c0d7824 */ /* 0x000fe200078e00ff */
[----:B------:R-:W-:Y:S01]  /*1250*/  LOP3.LUT R42, R8, 0x1, RZ, 0xfc, !PT ;  /* 0x00000001082a7812 */ /* 0x000fe200078efcff */
[----:B------:R-:W-:Y:S01]  /*1260*/  ULDC UR4, c[0x0][0x284] ;  /* 0x0000a10000047ab9 */ /* 0x000fe20000000800 */
[--C-:B------:R-:W-:Y:S01]  /*1270*/  IADD3 R3, RZ, -R9, -R2.reuse ;  /* 0x80000009ff037210 */ /* 0x100fe20007ffe802 */
[----:B------:R-:W-:Y:S01]  /*1280*/  USHF.R.S32.HI UR12, URZ, 0x8, UR5 ;  /* 0x000000083f0c7899 */ /* 0x000fe20008011405 */
[----:B------:R-:W-:-:S02]  /*1290*/  LOP3.LUT R2, R13, 0x40, R2, 0xe2, !PT ;  /* 0x000000400d027812 */ /* 0x000fc400078ee202 */
[----:B------:R-:W-:Y:S01]  /*12a0*/  UMOV UR5, URZ ;  /* 0x0000003f00057c82 */ /* 0x000fe20008000000 */
[----:B------:R-:W-:Y:S01]  /*12b0*/  UISETP.LT.AND UP0, UPT, UR12, 0x1, UPT ;  /* 0x000000010c00788c */ /* 0x000fe2000bf01270 */
[----:B------:R-:W-:Y:S01]  /*12c0*/  IMAD R3, R12, -0x40, R3 ;  /* 0xffffffc00c037824 */ /* 0x000fe200078e0203 */
[----:B------:R-:W-:Y:S02]  /*12d0*/  LOP3.LUT R2, R2, R9, RZ, 0xfc, !PT ;  /* 0x0000000902027212 */ /* 0x000fe400078efcff */
[----:B------:R-:W-:Y:S01]  /*12e0*/  USEL UR13, UR12, 0x1, UP0 ;  /* 0x000000010c0d7887 */ /* 0x000fe20008000000 */
[----:B------:R-:W-:Y:S01]  /*12f0*/  VIADD R9, R3, UR4 ;  /* 0x0000000403097c36 */ /* 0x000fe20008000000 */
[----:B------:R-:W-:Y:S01]  /*1300*/  UMOV UR4, URZ ;  /* 0x0000003f00047c82 */ /* 0x000fe20008000000 */
[----:B------:R-:W-:Y:S01]  /*1310*/  IMAD.MOV.U32 R3, RZ, RZ, RZ ;  /* 0x000000ffff037224 */ /* 0x000fe200078e00ff */
[----:B------:R-:W-:-:S12]  /*1320*/  UIADD3 UR13, UR12, -UR13, URZ ;  /* 0x8000000d0c0d7290 */ /* 0x000fd8000fffe03f */
.L_x_57:
[----:B------:R-:W-:Y:S01]  /*1330*/  LOP3.LUT R12, R4, 0x80, RZ, 0xc0, !PT ;  /* 0x00000080040c7812 */ /* 0x000fe200078ec0ff */
[----:B------:R-:W0:Y:S01]  /*1340*/  S2UR UR9, SR_CgaCtaId ;  /* 0x00000000000979c3 */ /* 0x000e220000008800 */
[----:B------:R-:W-:Y:S01]  /*1350*/  UMOV UR16, 0x400 ;  /* 0x0000040000107882 */ /* 0x000fe20000000000 */
[----:B------:R-:W-:Y:S01]  /*1360*/  UMOV UR17, UR5 ;  /* 0x0000000500117c82 */ /* 0x000fe20008000000 */
[----:B------:R-:W-:Y:S01]  /*1370*/  SHF.R.U32.HI R12, RZ, 0x7, R12 ;  /* 0x00000007ff0c7819 */ /* 0x000fe2000001160c */
[----:B------:R-:W-:Y:S01]  /*1380*/  IMAD.MOV.U32 R26, RZ, RZ, RZ ;  /* 0x000000ffff1a7224 */ /* 0x000fe200078e00ff */
[----:B------:R-:W-:Y:S02]  /*1390*/  CS2R R36, SRZ ;  /* 0x0000000000247805 */ /* 0x000fe4000001ff00 */
[----:B------:R-:W-:Y:S02]  /*13a0*/  CS2R R38, SRZ ;  /* 0x0000000000267805 */ /* 0x000fe4000001ff00 */
[----:B------:R-:W-:Y:S01]  /*13b0*/  CS2R R40, SRZ ;  /* 0x0000000000287805 */ /* 0x000fe2000001ff00 */
[----:B------:R-:W1:Y:S01]  /*13c0*/  LDC R13, c[0x0][0x28c] ;  /* 0x0000a300ff0d7b82 */ /* 0x000e620000000800 */
[----:B------:R-:W4:Y:S01]  /*13d0*/  SHFL.IDX PT, R12, R12, RZ, 0x1f ;  /* 0x00001fff0c0c7589 */ /* 0x000f2200000e0000 */
[----:B------:R-:W-:Y:S01]  /*13e0*/  IMAD.MOV.U32 R43, RZ, RZ, RZ ;  /* 0x000000ffff2b7224 */ /* 0x000fe200078e00ff */
[----:B------:R-:W-:Y:S01]  /*13f0*/  CS2R R28, SRZ ;  /* 0x00000000001c7805 */ /* 0x000fe2000001ff00 */
[----:B------:R-:W-:Y:S01]  /*1400*/  IMAD.U32 R18, RZ, RZ, UR4 ;  /* 0x00000004ff127e24 */ /* 0x000fe2000f8e00ff */
[----:B------:R-:W-:-:S02]  /*1410*/  CS2R R30, SRZ ;  /* 0x00000000001e7805 */ /* 0x000fc4000001ff00 */
[----:B------:R-:W-:Y:S02]  /*1420*/  CS2R R32, SRZ ;  /* 0x0000000000207805 */ /* 0x000fe4000001ff00 */
[----:B------:R-:W-:Y:S01]  /*1430*/  CS2R R34, SRZ ;  /* 0x0000000000227805 */ /* 0x000fe2000001ff00 */
[----:B0-----:R-:W-:Y:S01]  /*1440*/  ULEA UR16, UR9, UR16, 0x18 ;  /* 0x0000001009107291 */ /* 0x001fe2000f8ec03f */
[----:B-1----:R-:W-:Y:S02]  /*1450*/  ISETP.GE.AND P0, PT, R13, 0x1, PT ;  /* 0x000000010d00780c */ /* 0x002fe40003f06270 */
[----:B----4-:R-:W-:-:S13]  /*1460*/  R2UR UR6, R12 ;  /* 0x000000000c0672ca */ /* 0x010fda00000e0000 */
[----:B------:R-:W-:-:S04]  /*1470*/  ULEA.HI UR8, UR6, UR6, URZ, 0x1 ;  /* 0x0000000606087291 */ /* 0x000fc8000f8f083f */
[----:B------:R-:W-:-:S04]  /*1480*/  ULOP3.LUT UR8, UR8, 0x7fffe, URZ, 0xc0, !UPT ;  /* 0x0007fffe08087892 */ /* 0x000fc8000f8ec03f */
[----:B------:R-:W-:-:S03]  /*1490*/  UIADD3 UR9, UR6, -UR8, URZ ;  /* 0x8000000806097290 */ /* 0x000fc6000fffe03f */
[----:B------:R-:W-:Y:S01]  /*14a0*/  UMOV UR6, URZ ;  /* 0x0000003f00067c82 */ /* 0x000fe20008000000 */
[----:B------:R-:W-:Y:S01]  /*14b0*/  ULEA UR9, UR9, UR16, 0xd ;  /* 0x0000001009097291 */ /* 0x000fe2000f8e683f */
[----:B------:R-:W-:-:S03]  /*14c0*/  UMOV UR8, URZ ;  /* 0x0000003f00087c82 */ /* 0x000fc60008000000 */
[----:B------:R-:W-:-:S04]  /*14d0*/  UIADD3 UR9, UR9, 0x100, URZ ;  /* 0x0000010009097890 */ /* 0x000fc8000fffe03f */
[----:B------:R-:W-:-:S04]  /*14e0*/  USHF.R.U32.HI UR9, URZ, 0x4, UR9 ;  /* 0x000000043f097899 */ /* 0x000fc80008011609 */
[----:B------:R-:W-:-:S04]  /*14f0*/  ULOP3.LUT UR9, UR9, 0x3fff, URZ, 0xc0, !UPT ;  /* 0x00003fff09097892 */ /* 0x000fc8000f8ec03f */
[----:B------:R-:W-:-:S03]  /*1500*/  ULOP3.LUT UR19, UR9, 0x10000, URZ, 0xfc, !UPT ;  /* 0x0001000009137892 */ /* 0x000fc6000f8efc3f */
[----:B------:R-:W-:Y:S01]  /*1510*/  UMOV UR9, URZ ;  /* 0x0000003f00097c82 */ /* 0x000fe20008000000 */
[----:B-----5:R-:W-:Y:S08]  /*1520*/  @!P0 BRA `(.L_x_17) ;  /* 0x0000000400e08947 */ /* 0x020ff00003800000 */
[----:B------:R-:W-:-:S13]  /*1530*/  ISETP.NE.AND P1, PT, R42, 0x3, PT ;  /* 0x000000032a00780c */ /* 0x000fda0003f25270 */
[----:B------:R-:W-:Y:S05]  /*1540*/  @!P1 BRA `(.L_x_18) ;  /* 0x0000000000049947 */ /* 0x000fea0003800000 */
[----:B------:R-:W-:Y:S01]  /*1550*/  BPT.TRAP 0x1 ;  /* 0x000000040000795c */ /* 0x000fe20000300000 */
.L_x_18:
[----:B------:R-:W-:Y:S01]  /*1560*/  ULEA UR6, UR5, UR16, 0x3 ;  /* 0x0000001005067291 */ /* 0x000fe2000f8e183f */
[----:B------:R-:W-:-:S05]  /*1570*/  IMAD.U32 R12, RZ, RZ, UR4 ;  /* 0x00000004ff0c7e24 */ /* 0x000fca000f8e00ff */
[----:B------:R-:W-:-:S04]  /*1580*/  SHF.L.U32 R12, R12, 0x1f, RZ ;  /* 0x0000001f0c0c7819 */ /* 0x000fc800000006ff */
[----:B------:R0:W1:Y:S01]  /*1590*/  SYNCS.PHASECHK.TRANS64.TRYWAIT P0, [UR6], R12 ;  /* 0x0000000cff0075a7 */ /* 0x0000620008000146 */
[----:B------:R-:W-:Y:S05]  /*15a0*/  @!P1 BRA `(.L_x_19) ;  /* 0x0000000000049947 */ /* 0x000fea0003800000 */
[----:B------:R-:W-:Y:S01]  /*15b0*/  BPT.TRAP 0x1 ;  /* 0x000000040000795c */ /* 0x000fe20000300000 */
.L_x_19:
[----:B-1----:R-:W-:Y:S05]  /*15c0*/  @P0 BRA `(.L_x_20) ;  /* 0x0000000000080947 */ /* 0x002fea0003800000 */
[----:B------:R-:W1:Y:S02]  /*15d0*/  SYNCS.PHASECHK.TRANS64.TRYWAIT P0, [UR6], R12 ;  /* 0x0000000cff0075a7 */ /* 0x000e640008000146 */
[----:B-1----:R-:W-:Y:S05]  /*15e0*/  @!P0 BRA `(.L_x_21) ;  /* 0x0000003800fc8947 */ /* 0x002fea0003800000 */
.L_x_20:
[----:B------:R-:W-:Y:S01]  /*15f0*/  UIADD3 UR6, UR16, 0x30100, URZ ;  /* 0x0003010010067890 */ /* 0x000fe2000fffe03f */
[----:B------:R-:W-:Y:S01]  /*1600*/  WARPGROUP.ARRIVE ;  /* 0x00000000000079c5 */ /* 0x000fe20000000000 */
[----:B------:R-:W-:Y:S01]  /*1610*/  ULEA UR8, UR5, UR19, 0xc ;  /* 0x0000001305087291 */ /* 0x000fe2000f8e603f */
[----:B------:R-:W-:Y:S01]  /*1620*/  IMAD.MOV.U32 R26, RZ, RZ, RZ ;  /* 0x000000ffff1a7224 */ /* 0x000fe200078e00ff */
[----:B------:R-:W-:Y:S01]  /*1630*/  USHF.R.U32.HI UR6, URZ, 0x4, UR6 ;  /* 0x000000043f067899 */ /* 0x000fe20008011606 */
[----:B------:R-:W-:Y:S01]  /*1640*/  CS2R R36, SRZ ;  /* 0x0000000000247805 */ /* 0x000fe2000001ff00 */
[----:B------:R-:W-:Y:S01]  /*1650*/  UIADD3 UR24, UR8, 0x400, URZ ;  /* 0x0000040008187890 */ /* 0x000fe2000fffe03f */
[----:B------:R-:W-:Y:S01]  /*1660*/  CS2R R38, SRZ ;  /* 0x0000000000267805 */ /* 0x000fe2000001ff00 */
[----:B------:R-:W-:Y:S01]  /*1670*/  ULOP3.LUT UR6, UR6, 0x3fff, URZ, 0xc0, !UPT ;  /* 0x00003fff06067892 */ /* 0x000fe2000f8ec03f */
[----:B------:R-:W-:Y:S01]  /*1680*/  CS2R R40, SRZ ;  /* 0x0000000000287805 */ /* 0x000fe2000001ff00 */
[----:B------:R-:W-:Y:S01]  /*1690*/  UMOV UR9, 0x40000040 ;  /* 0x4000004000097882 */ /* 0x000fe20000000000 */
[----:B------:R-:W-:Y:S01]  /*16a0*/  UMOV UR11, 0x40000000 ;  /* 0x40000000000b7882 */ /* 0x000fe20000000000 */
[----:B------:R-:W-:Y:S01]  /*16b0*/  ULOP3.LUT UR6, UR6, 0x10000, URZ, 0xfc, !UPT ;  /* 0x0001000006067892 */ /* 0x000fe2000f8efc3f */
[----:B------:R-:W-:Y:S01]  /*16c0*/  IMAD.MOV.U32 R43, RZ, RZ, RZ ;  /* 0x000000ffff2b7224 */ /* 0x000fe200078e00ff */
[----:B------:R-:W-:Y:S01]  /*16d0*/  UMOV UR27, UR11 ;  /* 0x0000000b001b7c82 */ /* 0x000fe20008000000 */
[----:B------:R-:W-:Y:S01]  /*16e0*/  UMOV UR25, 0x40000040 ;  /* 0x4000004000197882 */ /* 0x000fe20000000000 */
[----:B------:R-:W-:Y:S01]  /*16f0*/  ULEA UR6, UR5, UR6, 0x7 ;  /* 0x0000000605067291 */ /* 0x000fe2000f8e383f */
[----:B------:R-:W-:-:S02]  /*1700*/  ULDC UR17, c[0x0][0x50c] ;  /* 0x0001430000117ab9 */ /* 0x000fc40000000800 */
[----:B------:R-:W-:-:S04]  /*1710*/  UISETP.NE.AND UP0, UPT, UR17, 0x8, UPT ;  /* 0x000000081100788c */ /* 0x000fc8000bf05270 */
[----:B------:R-:W-:Y:S02]  /*1720*/  UMOV UR10, UR6 ;  /* 0x00000006000a7c82 */ /* 0x000fe40008000000 */
[----:B------:R-:W-:Y:S01]  /*1730*/  QGMMA.64x8x32.F32.E4M3.E4M3 R28, gdesc[UR8], RZ, !UPT ;  /* 0x00000000081c79f3 */ /* 0x000fe2000c7008ff */
[----:B------:R-:W-:Y:S01]  /*1740*/  UMOV UR26, UR10 ;  /* 0x0000000a001a7c82 */ /* 0x000fe20008000000 */
[----:B------:R-:W-:Y:S02]  /*1750*/  UIADD3 UR9, UR8, 0x402, URZ ;  /* 0x0000040208097890 */ /* 0x000fe4000fffe03f */
[----:B------:R-:W-:Y:S01]  /*1760*/  QGMMA.64x8x32.F32.E4M3.E4M3 R32, gdesc[UR24], RZ, !UPT ;  /* 0x00000000182079f3 */ /* 0x000fe2000c7008ff */
[----:B------:R-:W-:Y:S02]  /*1770*/  UIADD3 UR24, UR8, 0x2, URZ ;  /* 0x0000000208187890 */ /* 0x000fe4000fffe03f */
[----:B------:R-:W-:Y:S01]  /*1780*/  UIADD3 UR26, UR6, 0x2, URZ ;  /* 0x00000002061a7890 */ /* 0x000fe2000fffe03f */
[----:B------:R-:W-:Y:S01]  /*1790*/  UMOV UR25, 0x40000040 ;  /* 0x4000004000197882 */ /* 0x000fe20000000000 */
[----:B------:R-:W-:Y:S01]  /*17a0*/  UMOV UR27, 0x40000000 ;  /* 0x40000000001b7882 */ /* 0x000fe20000000000 */
[----:B------:R-:W-:-:S02]  /*17b0*/  UIADD3 UR11, UR8, 0x806, URZ ;  /* 0x00000806080b7890 */ /* 0x000fc4000fffe03f */
[----:B------:R-:W-:-:S04]  /*17c0*/  UIADD3 UR10, UR6, 0x46, URZ ;  /* 0x00000046060a7890 */ /* 0x000fc8000fffe03f */
[----:B------:R-:W-:Y:S01]  /*17d0*/  QGMMA.64x8x32.F32.E4M3.E4M3 R28, gdesc[UR24], R28 ;  /* 0x00000000181c79f3 */ /* 0x000fe2000870081c */
[----:B------:R-:W-:Y:S01]  /*17e0*/  UMOV UR24, UR9 ;  /* 0x0000000900187c82 */ /* 0x000fe20008000000 */
[----:B------:R-:W-:Y:S01]  /*17f0*/  UMOV UR25, 0x40000040 ;  /* 0x4000004000197882 */ /* 0x000fe20000000000 */
[----:B------:R-:W-:Y:S01]  /*1800*/  UIADD3 UR9, UR8, 0x404, URZ ;  /* 0x0000040408097890 */ /* 0x000fe2000fffe03f */
[----:B------:R-:W-:Y:S01]  /*1810*/  QGMMA.64x8x32.F32.E4M3.E4M3 R32, gdesc[UR24], R32 ;  /* 0x00000000182079f3 */ /* 0x000fe20008700820 */
[----:B------:R-:W-:Y:S02]  /*1820*/  UIADD3 UR24, UR8, 0x4, URZ ;  /* 0x0000000408187890 */ /* 0x000fe4000fffe03f */
[----:B------:R-:W-:Y:S01]  /*1830*/  UIADD3 UR26, UR6, 0x4, URZ ;  /* 0x00000004061a7890 */ /* 0x000fe2000fffe03f */
[----:B------:R-:W-:Y:S01]  /*1840*/  UMOV UR25, 0x40000040 ;  /* 0x4000004000197882 */ /* 0x000fe20000000000 */
[----:B------:R-:W-:-:S07]  /*1850*/  UMOV UR27, 0x40000000 ;  /* 0x40000000001b7882 */ /* 0x000fce0000000000 */
        /* <DEDUP_REMOVED lines=35> */
[----:B------:R-:W-:Y:S01]  /*1a90*/  UMOV UR27, 0x40000000 ;  /* 0x40000000001b7882 */ /* 0x000fe20000000000 */
[----:B------:R-:W-:-:S03]  /*1aa0*/  UIADD3 UR6, UR8, 0xc06, URZ ;  /* 0x00000c0608067890 */ /* 0x000fc6000fffe03f */
[----:B------:R-:W-:Y:S01]  /*1ab0*/  UMOV UR8, UR11 ;  /* 0x0000000b00087c82 */ /* 0x000fe20008000000 */
[----:B------:R-:W-:Y:S02]  /*1ac0*/  UMOV UR11, 0x40000000 ;  /* 0x40000000000b7882 */ /* 0x000fe40000000000 */
[----:B------:R-:W-:Y:S01]  /*1ad0*/  QGMMA.64x8x32.F32.E4M3.E4M3 R28, gdesc[UR24], R28 ;  /* 0x00000000181c79f3 */ /* 0x000fe2000870081c */
[----:B------:R-:W-:Y:S01]  /*1ae0*/  UMOV UR24, UR9 ;  /* 0x0000000900187c82 */ /* 0x000fe20008000000 */
[----:B------:R-:W-:Y:S01]  /*1af0*/  UMOV UR25, 0x40000040 ;  /* 0x4000004000197882 */ /* 0x000fe20000000000 */
[----:B------:R-:W-:Y:S01]  /*1b00*/  UMOV UR9, 0x40000040 ;  /* 0x4000004000097882 */ /* 0x000fe20000000000 */
[----:B------:R-:W-:Y:S04]  /*1b10*/  QGMMA.64x8x32.F32.E4M3.E4M3 R32, gdesc[UR24], R32 ;  /* 0x00000000182079f3 */ /* 0x000fe80008700820 */
[----:B------:R-:W-:Y:S01]  /*1b20*/  QGMMA.64x8x32.F32.E4M3.E4M3 R28, gdesc[UR8], R28 ;  /* 0x00000000081c79f3 */ /* 0x000fe2000870081c */
[----:B------:R-:W-:Y:S01]  /*1b30*/  UMOV UR8, UR6 ;  /* 0x0000000600087c82 */ /* 0x000fe20008000000 */
[----:B------:R-:W-:Y:S01]  /*1b40*/  UMOV UR9, 0x40000040 ;  /* 0x4000004000097882 */ /* 0x000fe20000000000 */
[----:B------:R-:W-:Y:S01]  /*1b50*/  UMOV UR6, 0x8 ;  /* 0x0000000800067882 */ /* 0x000fe20000000000 */
[----:B------:R-:W-:Y:S01]  /*1b60*/  QGMMA.64x8x32.F32.E4M3.E4M3 R32, gdesc[UR8], R32, gsb0 ;  /* 0x00000000082079f3 */ /* 0x000fe20008000820 */
[----:B------:R-:W-:-:S06]  /*1b70*/  USEL UR8, URZ, 0x1, UP0 ;  /* 0x000000013f087887 */ /* 0x000fcc0008000000 */
[----:B------:R-:W-:-:S13]  /*1b80*/  ISETP.NE.AND P0, PT, RZ, UR8, PT ;  /* 0x00000008ff007c0c */ /* 0x000fda000bf05270 */
[----:B------:R-:W-:Y:S05]  /*1b90*/  @!P0 BRA `(.L_x_22) ;  /* 0x0000000000288947 */ /* 0x000fea0003800000 */
[----:B------:R-:W-:Y:S02]  /*1ba0*/  WARPGROUP.DEPBAR.LE gsb0, 0x0 ;  /* 0x00008000000079c5 */ /* 0x000fe40000010000 */
[----:B------:R-:W-:-:S01]  /*1bb0*/  FADD R43, RZ, R28 ;  /* 0x0000001cff2b7221 */ /* 0x000fc20000000000 */
[----:B------:R-:W-:Y:S01]  /*1bc0*/  FADD R40, RZ, R29 ;  /* 0x0000001dff287221 */ /* 0x000fe20000000000 */
[----:B------:R-:W-:-:S01]  /*1bd0*/  FADD R41, RZ, R30 ;  /* 0x0000001eff297221 */ /* 0x000fc20000000000 */
[----:B------:R-:W-:Y:S01]  /*1be0*/  FADD R38, RZ, R31 ;  /* 0x0000001fff267221 */ /* 0x000fe20000000000 */
[----:B------:R-:W-:-:S01]  /*1bf0*/  FADD R39, RZ, R32 ;  /* 0x00000020ff277221 */ /* 0x000fc20000000000 */
[----:B------:R-:W-:Y:S01]  /*1c00*/  FADD R36, RZ, R33 ;  /* 0x00000021ff247221 */ /* 0x000fe20000000000 */
[----:B------:R-:W-:-:S01]  /*1c10*/  FADD R37, RZ, R34 ;  /* 0x00000022ff257221 */ /* 0x000fc20000000000 */
[----:B------:R-:W-:Y:S01]  /*1c20*/  FADD R26, RZ, R35 ;  /* 0x00000023ff1a7221 */ /* 0x000fe20000000000 */
[----:B------:R-:W-:-:S06]  /*1c30*/  UMOV UR6, URZ ;  /* 0x0000003f00067c82 */ /* 0x000fcc0008000000 */
.L_x_22:
[----:B------:R-:W-:-:S04]  /*1c40*/  UIADD3 UR17, UR5, 0x1, URZ ;  /* 0x0000000105117890 */ /* 0x000fc8000fffe03f */
[----:B------:R-:W-:-:S04]  /*1c50*/  UISETP.NE.AND UP0, UPT, UR17, 0x3, UPT ;  /* 0x000000031100788c */ /* 0x000fc8000bf05270 */
[----:B------:R-:W-:Y:S02]  /*1c60*/  USEL UR9, URZ, 0x1, UP0 ;  /* 0x000000013f097887 */ /* 0x000fe40008000000 */
[----:B------:R-:W-:Y:S02]  /*1c70*/  USEL UR17, UR17, URZ, UP0 ;  /* 0x0000003f11117287 */ /* 0x000fe40008000000 */
[----:B------:R-:W-:-:S06]  /*1c80*/  ULOP3.LUT UR9, UR4, UR9, URZ, 0x3c, !UPT ;  /* 0x0000000904097292 */ /* 0x000fcc000f8e3c3f */
[----:B------:R-:W-:Y:S01]  /*1c90*/  IMAD.U32 R18, RZ, RZ, UR9 ;  /* 0x00000009ff127e24 */ /* 0x000fe2000f8e00ff */
[----:B------:R-:W-:-:S06]  /*1ca0*/  UMOV UR9, 0x1 ;  /* 0x0000000100097882 */ /* 0x000fcc0000000000 */
.L_x_17:
[----:B------:R-:W-:-:S06]  /*1cb0*/  UISETP.GE.AND UP0, UPT, UR13, 0x1, UPT ;  /* 0x000000010d00788c */ /* 0x000fcc000bf06270 */
[----:B------:R-:W-:-:S13]  /*1cc0*/  PLOP3.LUT P0, PT, PT, PT, UP0, 0x80, 0x0 ;  /* 0x000000000000781c */ /* 0x000fda0003f0f008 */
[----:B------:R-:W-:Y:S05]  /*1cd0*/  @!P0 BRA `(.L_x_23) ;  /* 0x0000000800248947 */ /* 0x000fea0003800000 */
[----:B01----:R-:W-:Y:S01]  /*1ce0*/  IMAD.U32 R12, RZ, RZ, UR13 ;  /* 0x0000000dff0c7e24 */ /* 0x003fe2000f8e00ff */
[----:B------:R-:W-:Y:S01]  /*1cf0*/  ULDC UR18, c[0x0][0x50c] ;  /* 0x0001430000127ab9 */ /* 0x000fe20000000800 */
[----:B------:R-:W-:-:S07]  /*1d00*/  IMAD.U32 R13, RZ, RZ, UR5 ;  /* 0x00000005ff0d7e24 */ /* 0x000fce000f8e00ff */
.L_x_31:
[----:B------:R-:W-:-:S13]  /*1d10*/  ISETP.NE.AND P1, PT, R42, 0x3, PT ;  /* 0x000000032a00780c */ /* 0x000fda0003f25270 */
[----:B------:R-:W-:Y:S05]  /*1d20*/  @!P1 BRA `(.L_x_24) ;  /* 0x0000000000049947 */ /* 0x000fea0003800000 */
[----:B------:R-:W-:Y:S01]  /*1d30*/  BPT.TRAP 0x1 ;  /* 0x000000040000795c */ /* 0x000fe20000300000 */
.L_x_24:
[----:B------:R-:W0:Y:S01]  /*1d40*/  S2UR UR10, SR_CgaCtaId ;  /* 0x00000000000a79c3 */ /* 0x000e220000008800 */
[----:B------:R-:W-:Y:S01]  /*1d50*/  UMOV UR16, 0x400 ;  /* 0x0000040000107882 */ /* 0x000fe20000000000 */
[----:B------:R-:W-:Y:S01]  /*1d60*/  SHF.L.U32 R14, R18, 0x1f, RZ ;  /* 0x0000001f120e7819 */ /* 0x000fe200000006ff */
[----:B0-----:R-:W-:-:S04]  /*1d70*/  ULEA UR16, UR10, UR16, 0x18 ;  /* 0x000000100a107291 */ /* 0x001fc8000f8ec03f */
[----:B------:R-:W-:-:S09]  /*1d80*/  ULEA UR10, UR17, UR16, 0x3 ;  /* 0x00000010110a7291 */ /* 0x000fd2000f8e183f */
[----:B------:R0:W1:Y:S01]  /*1d90*/  SYNCS.PHASECHK.TRANS64.TRYWAIT P0, [UR10], R14 ;  /* 0x0000000eff0075a7 */ /* 0x000062000800014a */
[----:B------:R-:W-:Y:S05]  /*1da0*/  @!P1 BRA `(.L_x_25) ;  /* 0x0000000000049947 */ /* 0x000fea0003800000 */
[----:B------:R-:W-:Y:S01]  /*1db0*/  BPT.TRAP 0x1 ;  /* 0x000000040000795c */ /* 0x000fe20000300000 */
.L_x_25:
[----:B-1----:R-:W-:Y:S05]  /*1dc0*/  @P0 BRA `(.L_x_26) ;  /* 0x0000000000080947 */ /* 0x002fea0003800000 */
[----:B------:R-:W1:Y:S02]  /*1dd0*/  SYNCS.PHASECHK.TRANS64.TRYWAIT P0, [UR10], R14 ;  /* 0x0000000eff0075a7 */ /* 0x000e64000800014a */
[----:B-1----:R-:W-:Y:S05]  /*1de0*/  @!P0 BRA `(.L_x_27) ;  /* 0x0000003400148947 */ /* 0x002fea0003800000 */
.L_x_26:
[----:B------:R-:W-:Y:S01]  /*1df0*/  UIADD3 UR10, UR16, 0x30100, URZ ;  /* 0x00030100100a7890 */ /* 0x000fe2000fffe03f */
[----:B------:R-:W-:Y:S01]  /*1e00*/  WARPGROUP.ARRIVE ;  /* 0x00000000000079c5 */ /* 0x000fe20000000000 */
[----:B------:R-:W-:Y:S02]  /*1e10*/  UISETP.NE.AND UP0, UPT, UR8, URZ, UPT ;  /* 0x0000003f0800728c */ /* 0x000fe4000bf05270 */
[----:B------:R-:W-:Y:S02]  /*1e20*/  USHF.R.U32.HI UR10, URZ, 0x4, UR10 ;  /* 0x000000043f0a7899 */ /* 0x000fe4000801160a */
[----:B------:R-:W-:Y:S02]  /*1e30*/  USEL UR9, UR9, URZ, !UP0 ;  /* 0x0000003f09097287 */ /* 0x000fe4000c000000 */
[----:B------:R-:W-:Y:S02]  /*1e40*/  ULOP3.LUT UR10, UR10, 0x3fff, URZ, 0xc0, !UPT ;  /* 0x00003fff0a0a7892 */ /* 0x000fe4000f8ec03f */
[----:B------:R-:W-:-:S02]  /*1e50*/  UISETP.NE.U32.AND UP0, UPT, UR9, URZ, UPT ;  /* 0x0000003f0900728c */ /* 0x000fc4000bf05070 */
[----:B------:R-:W-:Y:S02]  /*1e60*/  ULOP3.LUT UR10, UR10, 0x10000, URZ, 0xfc, !UPT ;  /* 0x000100000a0a7892 */ /* 0x000fe4000f8efc3f */
[----:B------:R-:W-:Y:S02]  /*1e70*/  ULEA UR21, UR17, UR19, 0xc ;  /* 0x0000001311157291 */ /* 0x000fe4000f8e603f */
[----:B------:R-:W-:Y:S02]  /*1e80*/  ULEA UR20, UR17, UR10, 0x7 ;  /* 0x0000000a11147291 */ /* 0x000fe4000f8e383f */
[----:B------:R-:W-:Y:S01]  /*1e90*/  UIADD3 UR24, UR21, 0x400, URZ ;  /* 0x0000040015187890 */ /* 0x000fe2000fffe03f */
[----:B------:R-:W-:Y:S02]  /*1ea0*/  UMOV UR9, 0x40000040 ;  /* 0x4000004000097882 */ /* 0x000fe40000000000 */
[----:B------:R-:W-:Y:S01]  /*1eb0*/  UMOV UR8, UR21 ;  /* 0x0000001500087c82 */ /* 0x000fe20008000000 */
[----:B------:R-:W-:Y:S01]  /*1ec0*/  UMOV UR11, 0x40000000 ;  /* 0x40000000000b7882 */ /* 0x000fe20000000000 */
[----:B------:R-:W-:Y:S01]  /*1ed0*/  UMOV UR10, UR20 ;  /* 0x00000014000a7c82 */ /* 0x000fe20008000000 */
[----:B------:R-:W-:Y:S01]  /*1ee0*/  UIADD3 UR6, UR6, 0x8, URZ ;  /* 0x0000000806067890 */ /* 0x000fe2000fffe03f */
[----:B------:R-:W-:Y:S01]  /*1ef0*/  QGMMA.64x8x32.F32.E4M3.E4M3 R28, gdesc[UR8], R28, UP0 ;  /* 0x00000000081c79f3 */ /* 0x000fe2000bf0081c */
[----:B------:R-:W-:Y:S01]  /*1f00*/  UMOV UR8, UR24 ;  /* 0x0000001800087c82 */ /* 0x000fe20008000000 */
[----:B------:R-:W-:Y:S01]  /*1f10*/  UMOV UR9, 0x40000040 ;  /* 0x4000004000097882 */ /* 0x000fe20000000000 */
[----:B------:R-:W-:Y:S01]  /*1f20*/  UIADD3 UR24, UR21, 0x402, URZ ;  /* 0x0000040215187890 */ /* 0x000fe2000fffe03f */
[----:B------:R-:W-:Y:S01]  /*1f30*/  QGMMA.64x8x32.F32.E4M3.E4M3 R32, gdesc[UR8], R32, UP0 ;  /* 0x00000000082079f3 */ /* 0x000fe2000bf00820 */
[----:B------:R-:W-:-:S02]  /*1f40*/  UIADD3 UR8, UR21, 0x2, URZ ;  /* 0x0000000215087890 */ /* 0x000fc4000fffe03f */
[----:B------:R-:W-:Y:S01]  /*1f50*/  UIADD3 UR10, UR20, 0x2, URZ ;  /* 0x00000002140a7890 */ /* 0x000fe2000fffe03f */
[----:B------:R-:W-:Y:S01]  /*1f60*/  UMOV UR9, 0x40000040 ;  /* 0x4000004000097882 */ /* 0x000fe20000000000 */
[----:B------:R-:W-:Y:S01]  /*1f70*/  UMOV UR11, 0x40000000 ;  /* 0x40000000000b7882 */ /* 0x000fe20000000000 */
[----:B------:R-:W-:-:S06]  /*1f80*/  UISETP.NE.AND UP0, UPT, UR6, UR18, UPT ;  /* 0x000000120600728c */ /* 0x000fcc000bf05270 */
        /* <DEDUP_REMOVED lines=47> */
[----:B------:R-:W-:Y:S02]  /*2280*/  UMOV UR9, 0x40000040 ;  /* 0x4000004000097882 */ /* 0x000fe40000000000 */
[----:B------:R-:W-:Y:S01]  /*2290*/  QGMMA.64x8x32.F32.E4M3.E4M3 R32, gdesc[UR8], R32 ;  /* 0x00000000082079f3 */ /* 0x000fe20008700820 */
[----:B------:R-:W-:Y:S02]  /*22a0*/  UIADD3 UR8, UR21, 0x806, URZ ;  /* 0x0000080615087890 */ /* 0x000fe4000fffe03f */
[----:B------:R-:W-:Y:S02]  /*22b0*/  UIADD3 UR10, UR20, 0x46, URZ ;  /* 0x00000046140a7890 */ /* 0x000fe4000fffe03f */
[----:B------:R-:W-:Y:S01]  /*22c0*/  UIADD3 UR21, UR21, 0xc06, URZ ;  /* 0x00000c0615157890 */ /* 0x000fe2000fffe03f */
[----:B------:R-:W-:Y:S01]  /*22d0*/  UMOV UR9, 0x40000040 ;  /* 0x4000004000097882 */ /* 0x000fe20000000000 */
[----:B------:R-:W-:-:S05]  /*22e0*/  UMOV UR11, 0x40000000 ;  /* 0x40000000000b7882 */ /* 0x000fca0000000000 */
[----:B------:R-:W-:Y:S01]  /*22f0*/  QGMMA.64x8x32.F32.E4M3.E4M3 R28, gdesc[UR8], R28 ;  /* 0x00000000081c79f3 */ /* 0x000fe2000870081c */
[----:B------:R-:W-:Y:S01]  /*2300*/  UMOV UR8, UR21 ;  /* 0x0000001500087c82 */ /* 0x000fe20008000000 */
[----:B------:R-:W-:Y:S02]  /*2310*/  UMOV UR9, 0x40000040 ;  /* 0x4000004000097882 */ /* 0x000fe40000000000 */
[----:B------:R-:W-:Y:S01]  /*2320*/  QGMMA.64x8x32.F32.E4M3.E4M3 R32, gdesc[UR8], R32, gsb0 ;  /* 0x00000000082079f3 */ /* 0x000fe20008000820 */
[----:B------:R-:W-:-:S06]  /*2330*/  USEL UR8, URZ, 0x1, UP0 ;  /* 0x000000013f087887 */ /* 0x000fcc0008000000 */
[----:B------:R-:W-:Y:S01]  /*2340*/  ISETP.NE.AND P0, PT, RZ, UR8, PT ;  /* 0x00000008ff007c0c */ /* 0x000fe2000bf05270 */
[----:B------:R-:W-:-:S12]  /*2350*/  WARPGROUP.DEPBAR.LE gsb0, 0x1 ;  /* 0x00008000000079c5 */ /* 0x000fd80000010100 */
[----:B------:R-:W-:Y:S05]  /*2360*/  @!P0 BRA `(.L_x_28) ;  /* 0x0000000000288947 */ /* 0x000fea0003800000 */
[----:B------:R-:W-:Y:S02]  /*2370*/  WARPGROUP.DEPBAR.LE gsb0, 0x0 ;  /* 0x00008000000079c5 */ /* 0x000fe40000010000 */
[----:B------:R-:W-:-:S01]  /*2380*/  FADD R43, R28, R43 ;  /* 0x0000002b1c2b7221 */ /* 0x000fc20000000000 */
[----:B------:R-:W-:Y:S01]  /*2390*/  FADD R40, R29, R40 ;  /* 0x000000281d287221 */ /* 0x000fe20000000000 */
[----:B------:R-:W-:-:S01]  /*23a0*/  FADD R41, R30, R41 ;  /* 0x000000291e297221 */ /* 0x000fc20000000000 */
[----:B------:R-:W-:Y:S01]  /*23b0*/  FADD R38, R31, R38 ;  /* 0x000000261f267221 */ /* 0x000fe20000000000 */
[----:B------:R-:W-:-:S01]  /*23c0*/  FADD R39, R32, R39 ;  /* 0x0000002720277221 */ /* 0x000fc20000000000 */
[----:B------:R-:W-:Y:S01]  /*23d0*/  FADD R36, R33, R36 ;  /* 0x0000002421247221 */ /* 0x000fe20000000000 */
[----:B------:R-:W-:-:S01]  /*23e0*/  FADD R37, R34, R37 ;  /* 0x0000002522257221 */ /* 0x000fc20000000000 */
[----:B------:R-:W-:Y:S01]  /*23f0*/  FADD R26, R26, R35 ;  /* 0x000000231a1a7221 */ /* 0x000fe20000000000 */
[----:B------:R-:W-:-:S06]  /*2400*/  UMOV UR6, URZ ;  /* 0x0000003f00067c82 */ /* 0x000fcc0008000000 */
.L_x_28:
[----:B------:R-:W-:Y:S05]  /*2410*/  @!P1 BRA `(.L_x_29) ;  /* 0x0000000000049947 */ /* 0x000fea0003800000 */
[----:B------:R-:W-:Y:S01]  /*2420*/  BPT.TRAP 0x1 ;  /* 0x000000040000795c */ /* 0x000fe20000300000 */
.L_x_29:
[----:B------:R-:W-:-:S13]  /*2430*/  ISETP.NE.AND P0, PT, R10, RZ, PT ;  /* 0x000000ff0a00720c */ /* 0x000fda0003f05270 */
[----:B01----:R-:W-:-:S05]  /*2440*/  @P0 LEA R14, R13, UR16, 0x3 ;  /* 0x000000100d0e0c11 */ /* 0x003fca000f8e18ff */
[----:B------:R-:W-:-:S05]  /*2450*/  @P0 VIADD R14, R14, 0x18 ;  /* 0x000000180e0e0836 */ /* 0x000fca0000000000 */
[----:B------:R-:W-:-:S04]  /*2460*/  @P0 PRMT R14, R5, 0x654, R14 ;  /* 0x00000654050e0816 */ /* 0x000fc8000000000e */
[----:B------:R0:W-:Y:S01]  /*2470*/  @P0 SYNCS.ARRIVE.TRANS64.RED.A1T0 RZ, [R14+URZ], RZ ;  /* 0x000000ff0eff09a7 */ /* 0x0001e2000810043f */
[----:B------:R-:W-:-:S13]  /*2480*/  ISETP.GT.U32.AND P0, PT, R8, 0x1, PT ;  /* 0x000000010800780c */ /* 0x000fda0003f04070 */
[----:B0-----:R-:W-:Y:S05]  /*2490*/  @P0 BRA `(.L_x_30) ;  /* 0x0000000000040947 */ /* 0x001fea0003800000 */
[----:B------:R-:W-:Y:S01]  /*24a0*/  BPT.TRAP 0x1 ;  /* 0x000000040000795c */ /* 0x000fe20000300000 */
.L_x_30:
[----:B------:R-:W-:Y:S01]  /*24b0*/  UIADD3 UR17, UR17, 0x1, URZ ;  /* 0x0000000111117890 */ /* 0x000fe2000fffe03f */
[C---:B------:R-:W-:Y:S01]  /*24c0*/  ISETP.GT.AND P1, PT, R12.reuse, 0x1, PT ;  /* 0x000000010c00780c */ /* 0x040fe20003f24270 */
[----:B------:R-:W-:Y:S02]  /*24d0*/  VIADD R13, R13, 0x1 ;  /* 0x000000010d0d7836 */ /* 0x000fe40000000000 */
[----:B------:R-:W-:Y:S01]  /*24e0*/  UISETP.NE.AND UP0, UPT, UR17, 0x3, UPT ;  /* 0x000000031100788c */ /* 0x000fe2000bf05270 */
[----:B------:R-:W-:Y:S02]  /*24f0*/  VIADD R12, R12, 0xffffffff ;  /* 0xffffffff0c0c7836 */ /* 0x000fe40000000000 */
[C---:B------:R-:W-:Y:S01]  /*2500*/  ISETP.NE.AND P0, PT, R13.reuse, 0x3, PT ;  /* 0x000000030d00780c */ /* 0x040fe20003f05270 */
[----:B------:R-:W-:Y:S02]  /*2510*/  USEL UR9, URZ, 0x1, UP0 ;  /* 0x000000013f097887 */ /* 0x000fe40008000000 */
[----:B------:R-:W-:Y:S01]  /*2520*/  USEL UR17, UR17, URZ, UP0 ;  /* 0x0000003f11117287 */ /* 0x000fe20008000000 */
[----:B------:R-:W-:-:S03]  /*2530*/  SEL R13, R13, RZ, P0 ;  /* 0x000000ff0d0d7207 */ /* 0x000fc60000000000 */
[----:B------:R-:W-:Y:S01]  /*2540*/  LOP3.LUT R18, R18, UR9, RZ, 0x3c, !PT ;  /* 0x0000000912127c12 */ /* 0x000fe2000f8e3cff */
[----:B------:R-:W-:Y:S01]  /*2550*/  UMOV UR9, 0x1 ;  /* 0x0000000100097882 */ /* 0x000fe20000000000 */
[----:B------:R-:W-:Y:S06]  /*2560*/  @P1 BRA `(.L_x_31) ;  /* 0xfffffff400e81947 */ /* 0x000fec000383ffff */
.L_x_23:
[----:B------:R-:W-:Y:S01]  /*2570*/  UISETP.NE.AND UP0, UPT, UR6, URZ, UPT ;  /* 0x0000003f0600728c */ /* 0x000fe2000bf05270 */
[----:B01----:R-:W0:Y:S03]  /*2580*/  LDC R12, c[0x0][0x28c] ;  /* 0x0000a300ff0c7b82 */ /* 0x003e260000000800 */
[----:B------:R-:W-:-:S06]  /*2590*/  USEL UR6, URZ, 0x1, !UP0 ;  /* 0x000000013f067887 */ /* 0x000fcc000c000000 */
[----:B------:R-:W-:Y:S02]  /*25a0*/  ISETP.NE.AND P0, PT, RZ, UR6, PT ;  /* 0x00000006ff007c0c */ /* 0x000fe4000bf05270 */
[----:B0-----:R-:W-:-:S11]  /*25b0*/  ISETP.GE.AND P1, PT, R12, 0x1, PT ;  /* 0x000000010c00780c */ /* 0x001fd60003f26270 */
[----:B------:R-:W-:Y:S05]  /*25c0*/  @!P0 BRA `(.L_x_32) ;  /* 0x0000000000248947 */ /* 0x000fea0003800000 */
[----:B------:R-:W-:Y:S02]  /*25d0*/  WARPGROUP.DEPBAR.LE gsb0, 0x0 ;  /* 0x00008000000079c5 */ /* 0x000fe40000010000 */
[----:B------:R-:W-:Y:S01]  /*25e0*/  FADD R43, R28, R43 ;  /* 0x0000002b1c2b7221 */ /* 0x000fe20000000000 */
[----:B------:R-:W-:Y:S01]  /*25f0*/  FADD R40, R29, R40 ;  /* 0x000000281d287221 */ /* 0x000fe20000000000 */
[----:B------:R-:W-:Y:S01]  /*2600*/  FADD R41, R30, R41 ;  /* 0x000000291e297221 */ /* 0x000fe20000000000 */
[----:B------:R-:W-:Y:S01]  /*2610*/  FADD R38, R31, R38 ;  /* 0x000000261f267221 */ /* 0x000fe20000000000 */
[----:B------:R-:W-:Y:S01]  /*2620*/  FADD R39, R32, R39 ;  /* 0x0000002720277221 */ /* 0x000fe20000000000 */
[----:B------:R-:W-:Y:S01]  /*2630*/  FADD R36, R33, R36 ;  /* 0x0000002421247221 */ /* 0x000fe20000000000 */
[----:B------:R-:W-:Y:S01]  /*2640*/  FADD R37, R34, R37 ;  /* 0x0000002522257221 */ /* 0x000fe20000000000 */
[----:B------:R-:W-:-:S07]  /*2650*/  FADD R26, R26, R35 ;  /* 0x000000231a1a7221 */ /* 0x000fce0000000000 */
.L_x_32:
[----:B------:R-:W-:Y:S02]  /*2660*/  WARPGROUP.DEPBAR.LE gsb0, 0x0 ;  /* 0x00008000000079c5 */ /* 0x000fe40000010000 */
[----:B------:R-:W-:Y:S05]  /*2670*/  @!P1 BRA `(.L_x_33) ;  /* 0x0000000000489947 */ /* 0x000fea0003800000 */
[----:B------:R-:W-:-:S13]  /*2680*/  ISETP.NE.AND P0, PT, R42, 0x3, PT ;  /* 0x000000032a00780c */ /* 0x000fda0003f05270 */
[----:B------:R-:W-:Y:S05]  /*2690*/  @!P0 BRA `(.L_x_34) ;  /* 0x0000000000048947 */ /* 0x000fea0003800000 */
[----:B------:R-:W-:Y:S01]  /*26a0*/  BPT.TRAP 0x1 ;  /* 0x000000040000795c */ /* 0x000fe20000300000 */
.L_x_34:
[----:B------:R-:W-:-:S13]  /*26b0*/  ISETP.NE.AND P0, PT, R10, RZ, PT ;  /* 0x000000ff0a00720c */ /* 0x000fda0003f05270 */
[----:B------:R-:W-:-:S05]  /*26c0*/  VOTEU.ANY UP0, P0 ;  /* 0x00000000003f7886 */ /* 0x000fca0000000100 */
[----:B------:R-:W-:-:S06]  /*26d0*/  @UP0 UIADD3 UR6, UR13, UR5, URZ ;  /* 0x000000050d060290 */ /* 0x000fcc000fffe03f */
[----:B------:R-:W-:Y:S02]  /*26e0*/  IMAD.U32 R12, RZ, RZ, UR6 ;  /* 0x00000006ff0c7e24 */ /* 0x000fe4000f8e00ff */
[----:B------:R-:W-:Y:S02]  /*26f0*/  IMAD.U32 R17, RZ, RZ, UR6 ;  /* 0x00000006ff117e24 */ /* 0x000fe4000f8e00ff */
[----:B------:R-:W-:-:S05]  /*2700*/  @P0 IMAD.WIDE.U32 R12, R12, -0x55555555, RZ ;  /* 0xaaaaaaab0c0c0825 */ /* 0x000fca00078e00ff */
[----:B------:R-:W-:-:S05]  /*2710*/  @P0 SHF.R.U32.HI R12, RZ, 0x1, R13 ;  /* 0x00000001ff0c0819 */ /* 0x000fca000001160d */
[----:B------:R-:W-:-:S05]  /*2720*/  @P0 IMAD R12, R12, -0x3, R17 ;  /* 0xfffffffd0c0c0824 */ /* 0x000fca00078e0211 */
[----:B------:R-:W-:-:S05]  /*2730*/  @P0 LEA R12, R12, UR16, 0x3 ;  /* 0x000000100c0c0c11 */ /* 0x000fca000f8e18ff */
[----:B------:R-:W-:-:S05]  /*2740*/  @P0 VIADD R12, R12, 0x18 ;  /* 0x000000180c0c0836 */ /* 0x000fca0000000000 */
[----:B------:R-:W-:-:S04]  /*2750*/  @P0 PRMT R12, R5, 0x654, R12 ;  /* 0x00000654050c0816 */ /* 0x000fc8000000000c */
[----:B------:R0:W-:Y:S01]  /*2760*/  @P0 SYNCS.ARRIVE.TRANS64.RED.A1T0 RZ, [R12+URZ], RZ ;  /* 0x000000ff0cff09a7 */ /* 0x0001e2000810043f */
[----:B------:R-:W-:-:S13]  /*2770*/  ISETP.GT.U32.AND P0, PT, R8, 0x1, PT ;  /* 0x000000010800780c */ /* 0x000fda0003f04070 */
[----:B0-----:R-:W-:Y:S05]  /*2780*/  @P0 BRA `(.L_x_33) ;  /* 0x0000000000040947 */ /* 0x001fea0003800000 */
[----:B------:R-:W-:Y:S01]  /*2790*/  BPT.TRAP 0x1 ;  /* 0x000000040000795c */ /* 0x000fe20000300000 */
.L_x_33:
[----:B------:R-:W0:Y:S01]  /*27a0*/  LDC R13, c[0x0][0x288] ;  /* 0x0000a200ff0d7b82 */ /* 0x000e220000000800 */
[----:B------:R-:W-:Y:S01]  /*27b0*/  IMAD.SHL.U32 R19, R16, 0x8, RZ ;  /* 0x0000000810137824 */ /* 0x000fe200078e00ff */
[----:B------:R-:W-:Y:S01]  /*27c0*/  UIADD3 UR5, UR12, UR5, URZ ;  /* 0x000000050c057290 */ /* 0x000fe2000fffe03f */
[----:B------:R-:W-:Y:S01]  /*27d0*/  IMAD.SHL.U32 R18, R15, 0x100, RZ ;  /* 0x000001000f127824 */ /* 0x000fe200078e00ff */
[----:B------:R-:W-:Y:S01]  /*27e0*/  ULDC UR16, c[0x0][0x284] ;  /* 0x0000a10000107ab9 */ /* 0x000fe20000000800 */
[C---:B------:R-:W-:Y:S01]  /*27f0*/  IMAD.SHL.U32 R16, R4.reuse, 0x2, RZ ;  /* 0x0000000204107824 */ /* 0x040fe200078e00ff */
[----:B------:R-:W-:Y:S01]  /*2800*/  UISETP.GT.U32.AND UP0, UPT, UR5, 0x2, UPT ;  /* 0x000000020500788c */ /* 0x000fe2000bf04070 */
[----:B------:R-:W-:Y:S01]  /*2810*/  LOP3.LUT R12, R4, 0x3, RZ, 0xc0, !PT ;  /* 0x00000003040c7812 */ /* 0x000fe200078ec0ff */
[----:B------:R-:W-:Y:S01]  /*2820*/  UISETP.GE.U32.AND UP1, UPT, UR12, 0x3, UPT ;  /* 0x000000030c00788c */ /* 0x000fe2000bf26070 */
[----:B------:R-:W-:Y:S01]  /*2830*/  SHF.R.S32.HI R29, RZ, 0x1f, R27 ;  /* 0x0000001fff1d7819 */ /* 0x000fe2000001141b */
[----:B------:R-:W-:Y:S01]  /*2840*/  UISETP.LT.U32.AND UP0, UPT, UR12, 0x3, UP0 ;  /* 0x000000030c00788c */ /* 0x000fe20008701070 */
[----:B------:R-:W-:Y:S01]  /*2850*/  LOP3.LUT R16, R19, 0x6, R16, 0xf8, !PT ;  /* 0x0000000613107812 */ /* 0x000fe200078ef810 */
[----:B------:R-:W-:Y:S01]  /*2860*/  ULDC.64 UR10, c[0x0][0x5d0] ;  /* 0x00017400000a7ab9 */ /* 0x000fe20000000a00 */
[----:B------:R-:W-:Y:S01]  /*2870*/  UIMAD.WIDE.U32 UR8, UR5, -0x55555555, URZ ;  /* 0xaaaaaaab050878a5 */ /* 0x000fe2000f8e003f */
[----:B------:R-:W-:Y:S01]  /*2880*/  IMAD.MOV.U32 R28, RZ, RZ, -0x1 ;  /* 0xffffffffff1c7424 */ /* 0x000fe200078e00ff */
[----:B------:R-:W-:Y:S01]  /*2890*/  USEL UR6, URZ, 0x1, !UP0 ;  /* 0x000000013f067887 */ /* 0x000fe2000c000000 */
[----:B------:R-:W-:Y:S01]  /*28a0*/  SHF.R.S32.HI R17, RZ, 0x1f, R16 ;  /* 0x0000001fff117819 */ /* 0x000fe20000011410 */
[----:B------:R-:W-:-:S02]  /*28b0*/  USHF.R.U32.HI UR8, URZ, 0x1, UR9 ;  /* 0x000000013f087899 */ /* 0x000fc40008011609 */
[----:B------:R-:W-:Y:S02]  /*28c0*/  ULOP3.LUT UR4, UR4, UR6, URZ, 0x3c, !UPT ;  /* 0x0000000604047292 */ /* 0x000fe4000f8e3c3f */
[----:B------:R-:W-:Y:S02]  /*28d0*/  UIMAD UR5, UR8, -0x3, UR5 ;  /* 0xfffffffd080578a4 */ /* 0x000fe4000f8e0205 */
[----:B------:R-:W-:Y:S01]  /*28e0*/  @UP1 ULOP3.LUT UR4, UR4, 0x1, UR8, 0x78, !UPT ;  /* 0x0000000104041892 */ /* 0x000fe2000f8e7808 */
[----:B0-----:R-:W-:Y:S01]  /*28f0*/  ISETP.GE.AND P0, PT, R19, R13, PT ;  /* 0x0000000d1300720c */ /* 0x001fe20003f06270 */
[----:B------:R-:W-:Y:S02]  /*2900*/  IMAD R14, R12, -0x2, R13 ;  /* 0xfffffffe0c0e7824 */ /* 0x000fe400078e020d */
[----:B------:R-:W-:Y:S01]  /*2910*/  IMAD R12, R29, UR10, RZ ;  /* 0x0000000a1d0c7c24 */ /* 0x000fe2000f8e02ff */
[----:B------:R-:W-:Y:S01]  /*2920*/  ISETP.GE.OR P0, PT, R18, UR16, P0 ;  /* 0x0000001012007c0c */ /* 0x000fe20008706670 */
[----:B------:R-:W-:-:S02]  /*2930*/  IMAD.IADD R35, R14, 0x1, -R19 ;  /* 0x000000010e237824 */ /* 0x000fc400078e0a13 */
[C---:B------:R-:W-:Y:S02]  /*2940*/  IMAD R21, R27.reuse, UR11, R12 ;  /* 0x0000000b1b157c24 */ /* 0x040fe4000f8e020c */
[----:B------:R-:W-:-:S04]  /*2950*/  IMAD.WIDE.U32 R12, R27, UR10, R16 ;  /* 0x0000000a1b0c7c25 */ /* 0x000fc8000f8e0010 */
[----:B------:R-:W-:-:S04]  /*2960*/  IMAD.IADD R13, R13, 0x1, R21 ;  /* 0x000000010d0d7824 */ /* 0x000fc800078e0215 */
[----:B------:R-:W-:Y:S05]  /*2970*/  @P0 BRA `(.L_x_35) ;  /* 0x0000000c002c0947 */ /* 0x000fea0003800000 */
[----:B------:R-:W0:Y:S01]  /*2980*/  LDC.64 R32, c[0x0][0x5c8] ;  /* 0x00017200ff207b82 */ /* 0x000e220000000a00 */
[----:B------:R-:W-:Y:S01]  /*2990*/  IMAD.WIDE R20, R15, 0x100, R2 ;  /* 0x000001000f147825 */ /* 0x000fe200078e0202 */
[----:B------:R-:W-:Y:S01]  /*29a0*/  ULDC.64 UR8, c[0x0][0x5c0] ;  /* 0x0001700000087ab9 */ /* 0x000fe20000000a00 */
[----:B------:R-:W-:Y:S02]  /*29b0*/  BSSY B0, `(.L_x_35) ;  /* 0x00000c7000007945 */ /* 0x000fe40003800000 */
[----:B------:R-:W-:Y:S02]  /*29c0*/  IMAD.IADD R31, R9, 0x1, -R18 ;  /* 0x00000001091f7824 */ /* 0x000fe400078e0a12 */
[-C--:B0-----:R-:W-:Y:S02]  /*29d0*/  IMAD R14, R21, R32.reuse, RZ ;  /* 0x00000020150e7224 */ /* 0x081fe400078e02ff */
[----:B------:R-:W-:-:S04]  /*29e0*/  IMAD.WIDE.U32 R12, R20, R32, R12 ;  /* 0x00000020140c7225 */ /* 0x000fc800078e000c */
[----:B------:R-:W-:Y:S01]  /*29f0*/  IMAD R19, R20, R33, R14 ;  /* 0x0000002114137224 */ /* 0x000fe200078e020e */
[----:B------:R-:W-:Y:S01]  /*2a00*/  IADD3 R22, P4, R12, UR8, RZ ;  /* 0x000000080c167c10 */ /* 0x000fe2000ff9e0ff */
[C---:B------:R-:W-:Y:S01]  /*2a10*/  IMAD.SHL.U32 R15, R32.reuse, 0x80, RZ ;  /* 0x00000080200f7824 */ /* 0x040fe200078e00ff */
[C---:B------:R-:W-:Y:S01]  /*2a20*/  LEA R30, P2, R32.reuse, R12, 0x3 ;  /* 0x0000000c201e7211 */ /* 0x040fe200078418ff */
[----:B------:R-:W-:Y:S01]  /*2a30*/  IMAD.IADD R34, R13, 0x1, R19 ;  /* 0x000000010d227824 */ /* 0x000fe200078e0213 */
[----:B------:R-:W-:Y:S02]  /*2a40*/  SHF.L.U64.HI R13, R32, 0x7, R33 ;  /* 0x00000007200d7819 */ /* 0x000fe40000010221 */
[----:B------:R-:W-:Y:S02]  /*2a50*/  IADD3 R14, P1, P0, R12, UR8, R15 ;  /* 0x000000080c0e7c10 */ /* 0x000fe4000f83e00f */
[----:B------:R-:W-:Y:S02]  /*2a60*/  IADD3.X R23, R34, UR9, RZ, P4, !PT ;  /* 0x0000000922177c10 */ /* 0x000fe4000a7fe4ff */
[----:B---3-5:R-:W-:-:S02]  /*2a70*/  FSETP.NEU.AND P4, PT, R11, RZ, PT ;  /* 0x000000ff0b00720b */ /* 0x028fc40003f8d000 */
[----:B------:R-:W-:Y:S02]  /*2a80*/  LEA.HI.X R32, R32, R34, R33, 0x3, P2 ;  /* 0x0000002220207211 */ /* 0x000fe400010f1c21 */
[C---:B------:R-:W-:Y:S02]  /*2a90*/  IADD3 R24, P2, R30.reuse, UR8, RZ ;  /* 0x000000081e187c10 */ /* 0x040fe4000ff5e0ff */
[----:B------:R-:W-:Y:S02]  /*2aa0*/  IADD3 R12, P5, P6, R30, UR8, R15 ;  /* 0x000000081e0c7c10 */ /* 0x000fe4000febe00f */
[--C-:B------:R-:W-:Y:S02]  /*2ab0*/  IADD3.X R15, R34, UR9, R13.reuse, P1, P0 ;  /* 0x00000009220f7c10 */ /* 0x100fe40008fe040d */
[C---:B------:R-:W-:Y:S02]  /*2ac0*/  IADD3.X R25, R32.reuse, UR9, RZ, P2, !PT ;  /* 0x0000000920197c10 */ /* 0x040fe400097fe4ff */
[----:B------:R-:W-:Y:S01]  /*2ad0*/  IADD3.X R13, R32, UR9, R13, P5, P6 ;  /* 0x00000009200d7c10 */ /* 0x000fe2000afec40d */
[----:B------:R-:W-:Y:S06]  /*2ae0*/  @!P4 BRA `(.L_x_36) ;  /* 0x00000008003cc947 */ /* 0x000fec0003800000 */
[----:B------:R-:W-:Y:S01]  /*2af0*/  ULDC.64 UR8, c[0x0][0x5b8] ;  /* 0x00016e0000087ab9 */ /* 0x000fe20000000a00 */
[----:B------:R-:W-:Y:S01]  /*2b00*/  ISETP.GE.AND P0, PT, R31, 0x1, PT ;  /* 0x000000011f00780c */ /* 0x000fe20003f06270 */
[----:B------:R-:W-:Y:S01]  /*2b10*/  IMAD R30, R29, UR8, RZ ;  /* 0x000000081d1e7c24 */ /* 0x000fe2000f8e02ff */
[----:B------:R-:W-:Y:S01]  /*2b20*/  ULDC.64 UR10, c[0x0][0x5a8] ;  /* 0x00016a00000a7ab9 */ /* 0x000fe20000000a00 */
[----:B------:R-:W-:Y:S01]  /*2b30*/  IMAD.WIDE.U32 R18, R27, UR8, R16 ;  /* 0x000000081b127c25 */ /* 0x000fe2000f8e0010 */
[----:B------:R-:W-:Y:S01]  /*2b40*/  ISETP.LT.OR P2, PT, R35, 0x1, !P0 ;  /* 0x000000012300780c */ /* 0x000fe20004741670 */
[----:B------:R-:W-:Y:S02]  /*2b50*/  BSSY B1, `(.L_x_37) ;  /* 0x000000c000017945 */ /* 0x000fe40003800000 */
[----:B------:R-:W-:Y:S01]  /*2b60*/  IMAD R27, R27, UR9, R30 ;  /* 0x000000091b1b7c24 */ /* 0x000fe2000f8e021e */
[----:B------:R-:W-:-:S03]  /*2b70*/  ULDC.64 UR8, c[0x0][0x5b0] ;  /* 0x00016c0000087ab9 */ /* 0x000fc60000000a00 */
[----:B------:R-:W-:Y:S02]  /*2b80*/  IMAD.IADD R19, R19, 0x1, R27 ;  /* 0x0000000113137824 */ /* 0x000fe400078e021b */
[----:B------:R-:W-:Y:S02]  /*2b90*/  IMAD R27, R21, UR8, RZ ;  /* 0x00000008151b7c24 */ /* 0x000fe4000f8e02ff */
[----:B------:R-:W-:-:S04]  /*2ba0*/  IMAD.WIDE.U32 R16, R20, UR8, R18 ;  /* 0x0000000814107c25 */ /* 0x000fc8000f8e0012 */
[----:B------:R-:W-:Y:S01]  /*2bb0*/  IMAD R27, R20, UR9, R27 ;  /* 0x00000009141b7c24 */ /* 0x000fe2000f8e021b */
[----:B------:R-:W-:-:S04]  /*2bc0*/  IADD3 R16, P1, R16, UR10, RZ ;  /* 0x0000000a10107c10 */ /* 0x000fc8000ff3e0ff */
[--C-:B------:R-:W-:Y:S02]  /*2bd0*/  IADD3.X R17, R17, UR11, R27.reuse, P1, !PT ;  /* 0x0000000b11117c10 */ /* 0x100fe40008ffe41b */
[----:B------:R-:W-:Y:S01]  /*2be0*/  PRMT R27, RZ, 0x7610, R27 ;  /* 0x00007610ff1b7816 */ /* 0x000fe2000000001b */
[----:B------:R-:W-:Y:S06]  /*2bf0*/  @P2 BRA `(.L_x_38) ;  /* 0x0000000000042947 */ /* 0x000fec0003800000 */
[----:B------:R0:W5:Y:S02]  /*2c00*/  LDG.E.U8 R27, desc[UR22][R16.64] ;  /* 0x00000016101b7981 */ /* 0x000164000c1e1100 */
.L_x_38:
[----:B------:R-:W-:Y:S05]  /*2c10*/  BSYNC B1 ;  /* 0x0000000000017941 */ /* 0x000fea0003800000 */
.L_x_37:
[----:B-----5:R-:W-:Y:S01]  /*2c20*/  LOP3.LUT R27, R27, 0xff, RZ, 0xc0, !PT ;  /* 0x000000ff1b1b7812 */ /* 0x020fe200078ec0ff */
[----:B------:R-:W-:Y:S01]  /*2c30*/  BSSY B1, `(.L_x_39) ;  /* 0x000000b000017945 */ /* 0x000fe20003800000 */
[----:B------:R-:W-:Y:S02]  /*2c40*/  ISETP.LT.OR P0, PT, R35, 0x2, !P0 ;  /* 0x000000022300780c */ /* 0x000fe40004701670 */
[----:B------:R-:W-:-:S05]  /*2c50*/  F2FP.F16.E4M3.UNPACK_B R27, R27 ;  /* 0x0000001bff1b723e */ /* 0x000fca00020006ff */
[----:B------:R-:W-:Y:S01]  /*2c60*/  HADD2.F32 R30, -RZ, R27.H0_H0 ;  /* 0x2000001bff1e7230 */ /* 0x000fe20000004100 */
[----:B------:R-:W-:-:S04]  /*2c70*/  PRMT R27, RZ, 0x7610, R27 ;  /* 0x00007610ff1b7816 */ /* 0x000fc8000000001b */
[----:B------:R-:W-:-:S04]  /*2c80*/  FMUL R30, R30, R11 ;  /* 0x0000000b1e1e7220 */ /* 0x000fc80000400000 */
[----:B--2---:R-:W-:-:S05]  /*2c90*/  FFMA R30, R43, R0, R30 ;  /* 0x000000002b1e7223 */ /* 0x004fca000000001e */
[----:B------:R-:W-:-:S05]  /*2ca0*/  F2FP.SATFINITE.E4M3.F32.PACK_AB_MERGE_C R29, RZ, R30, RZ ;  /* 0x0000001eff1d723e */ /* 0x000fca00048070ff */
[----:B------:R1:W-:Y:S01]  /*2cb0*/  @!P2 STG.E.U8 desc[UR22][R22.64], R29 ;  /* 0x0000001d1600a986 */ /* 0x0003e2000c101116 */
[----:B------:R-:W-:Y:S05]  /*2cc0*/  @P0 BRA `(.L_x_40) ;  /* 0x0000000000040947 */ /* 0x000fea0003800000 */
[----:B------:R2:W5:Y:S02]  /*2cd0*/  LDG.E.U8 R27, desc[UR22][R16.64+0x1] ;  /* 0x00000116101b7981 */ /* 0x000564000c1e1100 */
.L_x_40:
[----:B------:R-:W-:Y:S05]  /*2ce0*/  BSYNC B1 ;  /* 0x0000000000017941 */ /* 0x000fea0003800000 */
.L_x_39:
[----:B-----5:R-:W-:Y:S01]  /*2cf0*/  LOP3.LUT R27, R27, 0xff, RZ, 0xc0, !PT ;  /* 0x000000ff1b1b7812 */ /* 0x020fe200078ec0ff */
[----:B------:R-:W-:Y:S01]  /*2d00*/  BSSY B1, `(.L_x_41) ;  /* 0x0000013000017945 */ /* 0x000fe20003800000 */
[----:B-1----:R-:W-:Y:S02]  /*2d10*/  IADD3 R29, P1, R20, 0x8, RZ ;  /* 0x00000008141d7810 */ /* 0x002fe40007f3e0ff */
[----:B------:R-:W-:-:S03]  /*2d20*/  F2FP.F16.E4M3.UNPACK_B R27, R27 ;  /* 0x0000001bff1b723e */ /* 0x000fc600020006ff */
[----:B0-2---:R-:W-:Y:S01]  /*2d30*/  IMAD.X R17, RZ, RZ, R21, P1 ;  /* 0x000000ffff117224 */ /* 0x005fe200008e0615 */
[----:B------:R-:W-:Y:S01]  /*2d40*/  ISETP.GE.AND P1, PT, R31, 0x9, PT ;  /* 0x000000091f00780c */ /* 0x000fe20003f26270 */
[----:B------:R-:W-:Y:S02]  /*2d50*/  HADD2.F32 R16, -RZ, R27.H0_H0 ;  /* 0x2000001bff107230 */ /* 0x000fe40000004100 */
[----:B------:R-:W-:Y:S01]  /*2d60*/  IMAD R30, R17, UR8, RZ ;  /* 0x00000008111e7c24 */ /* 0x000fe2000f8e02ff */
[----:B------:R-:W-:Y:S02]  /*2d70*/  ISETP.LT.OR P4, PT, R35, 0x1, !P1 ;  /* 0x000000012300780c */ /* 0x000fe40004f81670 */
[----:B------:R-:W-:Y:S01]  /*2d80*/  FMUL R27, R16, R11 ;  /* 0x0000000b101b7220 */ /* 0x000fe20000400000 */
[----:B------:R-:W-:-:S04]  /*2d90*/  IMAD.WIDE.U32 R16, R29, UR8, R18 ;  /* 0x000000081d107c25 */ /* 0x000fc8000f8e0012 */
[----:B------:R-:W-:Y:S01]  /*2da0*/  FFMA R27, R40, R0, R27 ;  /* 0x00000000281b7223 */ /* 0x000fe2000000001b */
[----:B------:R-:W-:Y:S01]  /*2db0*/  IMAD R29, R29, UR9, R30 ;  /* 0x000000091d1d7c24 */ /* 0x000fe2000f8e021e */
[----:B------:R-:W-:-:S03]  /*2dc0*/  IADD3 R16, P2, R16, UR10, RZ ;  /* 0x0000000a10107c10 */ /* 0x000fc6000ff5e0ff */
[----:B------:R-:W-:Y:S02]  /*2dd0*/  F2FP.SATFINITE.E4M3.F32.PACK_AB_MERGE_C R33, RZ, R27, RZ ;  /* 0x0000001bff21723e */ /* 0x000fe400048070ff */
[----:B------:R-:W-:Y:S02]  /*2de0*/  IADD3.X R17, R17, UR11, R29, P2, !PT ;  /* 0x0000000b11117c10 */ /* 0x000fe400097fe41d */
[----:B------:R-:W-:Y:S01]  /*2df0*/  PRMT R27, RZ, 0x7610, R27 ;  /* 0x00007610ff1b7816 */ /* 0x000fe2000000001b */
[----:B------:R0:W-:Y:S01]  /*2e00*/  @!P0 STG.E.U8 desc[UR22][R22.64+0x1], R33 ;  /* 0x0000012116008986 */ /* 0x0001e2000c101116 */
[----:B------:R-:W-:Y:S05]  /*2e10*/  @P4 BRA `(.L_x_42) ;  /* 0x0000000000044947 */ /* 0x000fea0003800000 */
[----:B------:R1:W5:Y:S02]  /*2e20*/  LDG.E.U8 R27, desc[UR22][R16.64] ;  /* 0x00000016101b7981 */ /* 0x000364000c1e1100 */
.L_x_42:
[----:B------:R-:W-:Y:S05]  /*2e30*/  BSYNC B1 ;  /* 0x0000000000017941 */ /* 0x000fea0003800000 */
.L_x_41:
[----:B-----5:R-:W-:Y:S01]  /*2e40*/  LOP3.LUT R27, R27, 0xff, RZ, 0xc0, !PT ;  /* 0x000000ff1b1b7812 */ /* 0x020fe200078ec0ff */
[----:B------:R-:W-:Y:S01]  /*2e50*/  BSSY B1, `(.L_x_43) ;  /* 0x000000b000017945 */ /* 0x000fe20003800000 */
[----:B------:R-:W-:Y:S02]  /*2e60*/  ISETP.LT.OR P1, PT, R35, 0x2, !P1 ;  /* 0x000000022300780c */ /* 0x000fe40004f21670 */
[----:B------:R-:W-:-:S05]  /*2e70*/  F2FP.F16.E4M3.UNPACK_B R27, R27 ;  /* 0x0000001bff1b723e */ /* 0x000fca00020006ff */
[----:B0-----:R-:W-:-:S05]  /*2e80*/  HADD2.F32 R22, -RZ, R27.H0_H0 ;  /* 0x2000001bff167230 */ /* 0x001fca0000004100 */
[----:B------:R-:W-:-:S04]  /*2e90*/  FMUL R22, R22, R11 ;  /* 0x0000000b16167220 */ /* 0x000fc80000400000 */
[----:B------:R-:W-:-:S05]  /*2ea0*/  FFMA R22, R41, R0, R22 ;  /* 0x0000000029167223 */ /* 0x000fca0000000016 */
[----:B------:R-:W-:Y:S02]  /*2eb0*/  F2FP.SATFINITE.E4M3.F32.PACK_AB_MERGE_C R23, RZ, R22, RZ ;  /* 0x00000016ff17723e */ /* 0x000fe400048070ff */
[----:B------:R-:W-:-:S03]  /*2ec0*/  PRMT R22, RZ, 0x7610, R22 ;  /* 0x00007610ff167816 */ /* 0x000fc60000000016 */
[----:B------:R0:W-:Y:S01]  /*2ed0*/  @!P4 STG.E.U8 desc[UR22][R24.64], R23 ;  /* 0x000000171800c986 */ /* 0x0001e2000c101116 */
[----:B------:R-:W-:Y:S05]  /*2ee0*/  @P1 BRA `(.L_x_44) ;  /* 0x0000000000041947 */ /* 0x000fea0003800000 */
[----:B------:R2:W5:Y:S02]  /*2ef0*/  LDG.E.U8 R22, desc[UR22][R16.64+0x1] ;  /* 0x0000011610167981 */ /* 0x000564000c1e1100 */
.L_x_44:
[----:B------:R-:W-:Y:S05]  /*2f00*/  BSYNC B1 ;  /* 0x0000000000017941 */ /* 0x000fea0003800000 */
.L_x_43:
[----:B-----5:R-:W-:Y:S01]  /*2f10*/  LOP3.LUT R22, R22, 0xff, RZ, 0xc0, !PT ;  /* 0x000000ff16167812 */ /* 0x020fe200078ec0ff */
[----:B------:R-:W-:Y:S01]  /*2f20*/  BSSY B1, `(.L_x_45) ;  /* 0x0000013000017945 */ /* 0x000fe20003800000 */
[----:B------:R-:W-:Y:S02]  /*2f30*/  IADD3 R27, P0, R20, 0x80, RZ ;  /* 0x00000080141b7810 */ /* 0x000fe40007f1e0ff */
[----:B------:R-:W-:-:S03]  /*2f40*/  F2FP.F16.E4M3.UNPACK_B R22, R22 ;  /* 0x00000016ff16723e */ /* 0x000fc600020006ff */
[----:B-12---:R-:W-:Y:S01]  /*2f50*/  IMAD.X R16, RZ, RZ, R21, P0 ;  /* 0x000000ffff107224 */ /* 0x006fe200000e0615 */
[----:B------:R-:W-:Y:S01]  /*2f60*/  ISETP.GE.AND P0, PT, R31, 0x81, PT ;  /* 0x000000811f00780c */ /* 0x000fe20003f06270 */
[----:B------:R-:W-:-:S03]  /*2f70*/  HADD2.F32 R22, -RZ, R22.H0_H0 ;  /* 0x20000016ff167230 */ /* 0x000fc60000004100 */
[----:B------:R-:W-:Y:S02]  /*2f80*/  ISETP.LT.OR P4, PT, R35, 0x1, !P0 ;  /* 0x000000012300780c */ /* 0x000fe40004781670 */
[----:B0-----:R-:W-:Y:S01]  /*2f90*/  FMUL R23, R22, R11 ;  /* 0x0000000b16177220 */ /* 0x001fe20000400000 */
[----:B------:R-:W-:Y:S02]  /*2fa0*/  IMAD R22, R16, UR8, RZ ;  /* 0x0000000810167c24 */ /* 0x000fe4000f8e02ff */
        /* <DEDUP_REMOVED lines=10> */
.L_x_46:
[----:B------:R-:W-:Y:S05]  /*3050*/  BSYNC B1 ;  /* 0x0000000000017941 */ /* 0x000fea0003800000 */
.L_x_45:
[----:B-----5:R-:W-:Y:S01]  /*3060*/  LOP3.LUT R22, R22, 0xff, RZ, 0xc0, !PT ;  /* 0x000000ff16167812 */ /* 0x020fe200078ec0ff */
[----:B------:R-:W-:Y:S01]  /*3070*/  BSSY B1, `(.L_x_47) ;  /* 0x000000b000017945 */ /* 0x000fe20003800000 */
[----:B------:R-:W-:Y:S02]  /*3080*/  ISETP.LT.OR P0, PT, R35, 0x2, !P0 ;  /* 0x000000022300780c */ /* 0x000fe40004701670 */
[----:B------:R-:W-:-:S05]  /*3090*/  F2FP.F16.E4M3.UNPACK_B R22, R22 ;  /* 0x00000016ff16723e */ /* 0x000fca00020006ff */
[----:B------:R-:W-:-:S05]  /*30a0*/  HADD2.F32 R22, -RZ, R22.H0_H0 ;  /* 0x20000016ff167230 */ /* 0x000fca0000004100 */
[----:B------:R-:W-:-:S04]  /*30b0*/  FMUL R22, R22, R11 ;  /* 0x0000000b16167220 */ /* 0x000fc80000400000 */
[----:B------:R-:W-:-:S05]  /*30c0*/  FFMA R22, R39, R0, R22 ;  /* 0x0000000027167223 */ /* 0x000fca0000000016 */
[----:B0-----:R-:W-:Y:S02]  /*30d0*/  F2FP.SATFINITE.E4M3.F32.PACK_AB_MERGE_C R23, RZ, R22, RZ ;  /* 0x00000016ff17723e */ /* 0x001fe400048070ff */
[----:B------:R-:W-:-:S03]  /*30e0*/  PRMT R22, RZ, 0x7610, R22 ;  /* 0x00007610ff167816 */ /* 0x000fc60000000016 */
[----:B------:R0:W-:Y:S01]  /*30f0*/  @!P4 STG.E.U8 desc[UR22][R14.64], R23 ;  /* 0x000000170e00c986 */ /* 0x0001e2000c101116 */
[----:B------:R-:W-:Y:S05]  /*3100*/  @P0 BRA `(.L_x_48) ;  /* 0x0000000000040947 */ /* 0x000fea0003800000 */
[----:B------:R2:W5:Y:S02]  /*3110*/  LDG.E.U8 R22, desc[UR22][R16.64+0x1] ;  /* 0x0000011610167981 */ /* 0x000564000c1e1100 */
.L_x_48:
[----:B------:R-:W-:Y:S05]  /*3120*/  BSYNC B1 ;  /* 0x0000000000017941 */ /* 0x000fea0003800000 */
.L_x_47:
[----:B-----5:R-:W-:Y:S01]  /*3130*/  LOP3.LUT R22, R22, 0xff, RZ, 0xc0, !PT ;  /* 0x000000ff16167812 */ /* 0x020fe200078ec0ff */
[----:B------:R-:W-:Y:S01]  /*3140*/  BSSY B1, `(.L_x_49) ;  /* 0x0000013000017945 */ /* 0x000fe20003800000 */
[----:B0-----:R-:W-:Y:S02]  /*3150*/  IADD3 R23, P1, R20, 0x88, RZ ;  /* 0x0000008814177810 */ /* 0x001fe40007f3e0ff */
[----:B------:R-:W-:-:S03]  /*3160*/  F2FP.F16.E4M3.UNPACK_B R22, R22 ;  /* 0x00000016ff16723e */ /* 0x000fc600020006ff */
[----:B------:R-:W-:Y:S01]  /*3170*/  IMAD.X R20, RZ, RZ, R21, P1 ;  /* 0x000000ffff147224 */ /* 0x000fe200008e0615 */
[----:B------:R-:W-:Y:S01]  /*3180*/  ISETP.GE.AND P1, PT, R31, 0x89, PT ;  /* 0x000000891f00780c */ /* 0x000fe20003f26270 */
[----:B------:R-:W-:Y:S02]  /*3190*/  HADD2.F32 R22, -RZ, R22.H0_H0 ;  /* 0x20000016ff167230 */ /* 0x000fe40000004100 */
[----:B------:R-:W-:Y:S01]  /*31a0*/  IMAD R20, R20, UR8, RZ ;  /* 0x0000000814147c24 */ /* 0x000fe2000f8e02ff */
[----:B------:R-:W-:Y:S01]  /*31b0*/  ISETP.LT.OR P4, PT, R35, 0x1, !P1 ;  /* 0x000000012300780c */ /* 0x000fe20004f81670 */
[----:B------:R-:W-:-:S04]  /*31c0*/  IMAD.WIDE.U32 R18, R23, UR8, R18 ;  /* 0x0000000817127c25 */ /* 0x000fc8000f8e0012 */
[----:B-12---:R-:W-:Y:S01]  /*31d0*/  FMUL R17, R22, R11 ;  /* 0x0000000b16117220 */ /* 0x006fe20000400000 */
[----:B------:R-:W-:-:S03]  /*31e0*/  IMAD R23, R23, UR9, R20 ;  /* 0x0000000917177c24 */ /* 0x000fc6000f8e0214 */
[----:B------:R-:W-:Y:S01]  /*31f0*/  FFMA R17, R36, R0, R17 ;  /* 0x0000000024117223 */ /* 0x000fe20000000011 */
[----:B------:R-:W-:Y:S02]  /*3200*/  IADD3 R16, P2, R18, UR10, RZ ;  /* 0x0000000a12107c10 */ /* 0x000fe4000ff5e0ff */
[----:B------:R-:W-:Y:S02]  /*3210*/  PRMT R18, RZ, 0x7610, R18 ;  /* 0x00007610ff127816 */ /* 0x000fe40000000012 */
[----:B------:R-:W-:Y:S02]  /*3220*/  F2FP.SATFINITE.E4M3.F32.PACK_AB_MERGE_C R21, RZ, R17, RZ ;  /* 0x00000011ff15723e */ /* 0x000fe400048070ff */
[----:B------:R-:W-:-:S03]  /*3230*/  IADD3.X R17, R19, UR11, R23, P2, !PT ;  /* 0x0000000b13117c10 */ /* 0x000fc600097fe417 */
[----:B------:R0:W-:Y:S01]  /*3240*/  @!P0 STG.E.U8 desc[UR22][R14.64+0x1], R21 ;  /* 0x000001150e008986 */ /* 0x0001e2000c101116 */
[----:B------:R-:W-:Y:S05]  /*3250*/  @P4 BRA `(.L_x_50) ;  /* 0x0000000000044947 */ /* 0x000fea0003800000 */
[----:B------:R1:W5:Y:S02]  /*3260*/  LDG.E.U8 R18, desc[UR22][R16.64] ;  /* 0x0000001610127981 */ /* 0x000364000c1e1100 */
.L_x_50:
[----:B------:R-:W-:Y:S05]  /*3270*/  BSYNC B1 ;  /* 0x0000000000017941 */ /* 0x000fea0003800000 */
.L_x_49:
[----:B-----5:R-:W-:Y:S01]  /*3280*/  LOP3.LUT R18, R18, 0xff, RZ, 0xc0, !PT ;  /* 0x000000ff12127812 */ /* 0x020fe200078ec0ff */
[----:B------:R-:W-:Y:S01]  /*3290*/  BSSY B1, `(.L_x_51) ;  /* 0x000000b000017945 */ /* 0x000fe20003800000 */
[----:B------:R-:W-:Y:S02]  /*32a0*/  ISETP.LT.OR P1, PT, R35, 0x2, !P1 ;  /* 0x000000022300780c */ /* 0x000fe40004f21670 */
[----:B------:R-:W-:Y:S02]  /*32b0*/  F2FP.F16.E4M3.UNPACK_B R18, R18 ;  /* 0x00000012ff12723e */ /* 0x000fe400020006ff */
[----:B0-----:R-:W-:-:S03]  /*32c0*/  PRMT R14, RZ, 0x7610, R14 ;  /* 0x00007610ff0e7816 */ /* 0x001fc6000000000e */
[----:B------:R-:W-:-:S05]  /*32d0*/  HADD2.F32 R18, -RZ, R18.H0_H0 ;  /* 0x20000012ff127230 */ /* 0x000fca0000004100 */
[----:B------:R-:W-:-:S04]  /*32e0*/  FMUL R18, R18, R11 ;  /* 0x0000000b12127220 */ /* 0x000fc80000400000 */
[----:B------:R-:W-:-:S05]  /*32f0*/  FFMA R18, R37, R0, R18 ;  /* 0x0000000025127223 */ /* 0x000fca0000000012 */
[----:B------:R-:W-:-:S05]  /*3300*/  F2FP.SATFINITE.E4M3.F32.PACK_AB_MERGE_C R15, RZ, R18, RZ ;  /* 0x00000012ff0f723e */ /* 0x000fca00048070ff */
[----:B------:R0:W-:Y:S01]  /*3310*/  @!P4 STG.E.U8 desc[UR22][R12.64], R15 ;  /* 0x0000000f0c00c986 */ /* 0x0001e2000c101116 */
[----:B------:R-:W-:Y:S05]  /*3320*/  @P1 BRA `(.L_x_52) ;  /* 0x0000000000041947 */ /* 0x000fea0003800000 */
[----:B------:R2:W5:Y:S02]  /*3330*/  LDG.E.U8 R14, desc[UR22][R16.64+0x1] ;  /* 0x00000116100e7981 */ /* 0x000564000c1e1100 */
.L_x_52:
[----:B------:R-:W-:Y:S05]  /*3340*/  BSYNC B1 ;  /* 0x0000000000017941 */ /* 0x000fea0003800000 */
.L_x_51:
[----:B------:R-:W-:Y:S05]  /*3350*/  @P1 BRA `(.L_x_53) ;  /* 0x0000000000b01947 */ /* 0x000fea0003800000 */
[----:B-----5:R-:W-:-:S04]  /*3360*/  LOP3.LUT R14, R14, 0xff, RZ, 0xc0, !PT ;  /* 0x000000ff0e0e7812 */ /* 0x020fc800078ec0ff */
[----:B------:R-:W-:-:S05]  /*3370*/  F2FP.F16.E4M3.UNPACK_B R14, R14 ;  /* 0x0000000eff0e723e */ /* 0x000fca00020006ff */
[----:B------:R-:W-:-:S05]  /*3380*/  HADD2.F32 R14, -RZ, R14.H0_H0 ;  /* 0x2000000eff0e7230 */ /* 0x000fca0000004100 */
[----:B0-----:R-:W-:-:S04]  /*3390*/  FMUL R15, R14, R11 ;  /* 0x0000000b0e0f7220 */ /* 0x001fc80000400000 */
[----:B------:R-:W-:-:S05]  /*33a0*/  FFMA R15, R26, R0, R15 ;  /* 0x000000001a0f7223 */ /* 0x000fca000000000f */
[----:B------:R-:W-:-:S05]  /*33b0*/  F2FP.SATFINITE.E4M3.F32.PACK_AB_MERGE_C R15, RZ, R15, RZ ;  /* 0x0000000fff0f723e */ /* 0x000fca00048070ff */
[----:B------:R3:W-:Y:S01]  /*33c0*/  STG.E.U8 desc[UR22][R12.64+0x1], R15 ;  /* 0x0000010f0c007986 */ /* 0x0007e2000c101116 */
[----:B------:R-:W-:Y:S05]  /*33d0*/  BRA `(.L_x_53) ;  /* 0x0000000000907947 */ /* 0x000fea0003800000 */
.L_x_36:
[----:B------:R-:W-:Y:S01]  /*33e0*/  ISETP.GE.AND P1, PT, R31, 0x1, PT ;  /* 0x000000011f00780c */ /* 0x000fe20003f26270 */
[-C--:B--2---:R-:W-:Y:S01]  /*33f0*/  FMUL R43, R43, R0.reuse ;  /* 0x000000002b2b7220 */ /* 0x084fe20000400000 */
[-C--:B------:R-:W-:Y:S01]  /*3400*/  FMUL R40, R40, R0.reuse ;  /* 0x0000000028287220 */ /* 0x080fe20000400000 */
[----:B------:R-:W-:Y:S01]  /*3410*/  ISETP.GE.AND P6, PT, R31, 0x9, PT ;  /* 0x000000091f00780c */ /* 0x000fe20003fc6270 */
[-C--:B------:R-:W-:Y:S01]  /*3420*/  FMUL R41, R41, R0.reuse ;  /* 0x0000000029297220 */ /* 0x080fe20000400000 */
[C---:B------:R-:W-:Y:S01]  /*3430*/  ISETP.LT.OR P5, PT, R35.reuse, 0x1, !P1 ;  /* 0x000000012300780c */ /* 0x040fe20004fa1670 */
[-C--:B------:R-:W-:Y:S01]  /*3440*/  FMUL R38, R38, R0.reuse ;  /* 0x0000000026267220 */ /* 0x080fe20000400000 */
[----:B------:R-:W-:Y:S01]  /*3450*/  ISETP.LT.OR P1, PT, R35, 0x2, !P1 ;  /* 0x000000022300780c */ /* 0x000fe20004f21670 */
[-C--:B------:R-:W-:Y:S01]  /*3460*/  FMUL R39, R39, R0.reuse ;  /* 0x0000000027277220 */ /* 0x080fe20000400000 */
[----:B------:R-:W-:Y:S01]  /*3470*/  F2FP.SATFINITE.E4M3.F32.PACK_AB_MERGE_C R43, RZ, R43, RZ ;  /* 0x0000002bff2b723e */ /* 0x000fe200048070ff */
[----:B------:R-:W-:Y:S01]  /*3480*/  FMUL R36, R36, R0 ;  /* 0x0000000024247220 */ /* 0x000fe20000400000 */
[----:B------:R-:W-:Y:S01]  /*3490*/  F2FP.SATFINITE.E4M3.F32.PACK_AB_MERGE_C R17, RZ, R40, RZ ;  /* 0x00000028ff11723e */ /* 0x000fe200048070ff */
[-C--:B------:R-:W-:Y:S01]  /*34a0*/  FMUL R37, R37, R0.reuse ;  /* 0x0000000025257220 */ /* 0x080fe20000400000 */
[C---:B------:R-:W-:Y:S01]  /*34b0*/  ISETP.GE.AND P2, PT, R31.reuse, 0x81, PT ;  /* 0x000000811f00780c */ /* 0x040fe20003f46270 */
[----:B------:R-:W-:Y:S01]  /*34c0*/  FMUL R26, R26, R0 ;  /* 0x000000001a1a7220 */ /* 0x000fe20000400000 */
[----:B------:R-:W-:-:S02]  /*34d0*/  ISETP.GE.AND P0, PT, R31, 0x89, PT ;  /* 0x000000891f00780c */ /* 0x000fc40003f06270 */
[C---:B------:R-:W-:Y:S01]  /*34e0*/  ISETP.LT.OR P4, PT, R35.reuse, 0x1, !P6 ;  /* 0x000000012300780c */ /* 0x040fe20007781670 */
[----:B------:R-:W-:Y:S01]  /*34f0*/  @!P5 STG.E.U8 desc[UR22][R22.64], R43 ;  /* 0x0000002b1600d986 */ /* 0x000fe2000c101116 */
[C---:B------:R-:W-:Y:S02]  /*3500*/  ISETP.LT.OR P5, PT, R35.reuse, 0x1, !P2 ;  /* 0x000000012300780c */ /* 0x040fe400057a1670 */
[C---:B------:R-:W-:Y:S01]  /*3510*/  ISETP.LT.OR P2, PT, R35.reuse, 0x2, !P2 ;  /* 0x000000022300780c */ /* 0x040fe20005741670 */
[----:B------:R0:W-:Y:S01]  /*3520*/  @!P1 STG.E.U8 desc[UR22][R22.64+0x1], R17 ;  /* 0x0000011116009986 */ /* 0x0001e2000c101116 */
[C---:B------:R-:W-:Y:S02]  /*3530*/  ISETP.LT.OR P1, PT, R35.reuse, 0x2, !P6 ;  /* 0x000000022300780c */ /* 0x040fe40007721670 */
[C---:B------:R-:W-:Y:S02]  /*3540*/  ISETP.LT.OR P6, PT, R35.reuse, 0x1, !P0 ;  /* 0x000000012300780c */ /* 0x040fe400047c1670 */
[----:B------:R-:W-:-:S02]  /*3550*/  ISETP.LT.OR P0, PT, R35, 0x2, !P0 ;  /* 0x000000022300780c */ /* 0x000fc40004701670 */
[----:B------:R-:W-:Y:S02]  /*3560*/  F2FP.SATFINITE.E4M3.F32.PACK_AB_MERGE_C R41, RZ, R41, RZ ;  /* 0x00000029ff29723e */ /* 0x000fe400048070ff */
[----:B------:R-:W-:Y:S02]  /*3570*/  F2FP.SATFINITE.E4M3.F32.PACK_AB_MERGE_C R39, RZ, R39, RZ ;  /* 0x00000027ff27723e */ /* 0x000fe400048070ff */
[----:B------:R-:W-:Y:S01]  /*3580*/  F2FP.SATFINITE.E4M3.F32.PACK_AB_MERGE_C R19, RZ, R36, RZ ;  /* 0x00000024ff13723e */ /* 0x000fe200048070ff */
[----:B------:R1:W-:Y:S01]  /*3590*/  @!P4 STG.E.U8 desc[UR22][R24.64], R41 ;  /* 0x000000291800c986 */ /* 0x0003e2000c101116 */
[----:B0-----:R-:W-:Y:S02]  /*35a0*/  F2FP.SATFINITE.E4M3.F32.PACK_AB_MERGE_C R17, RZ, R38, RZ ;  /* 0x00000026ff11723e */ /* 0x001fe400048070ff */
[----:B------:R-:W-:Y:S02]  /*35b0*/  F2FP.SATFINITE.E4M3.F32.PACK_AB_MERGE_C R37, RZ, R37, RZ ;  /* 0x00000025ff25723e */ /* 0x000fe400048070ff */
[----:B------:R-:W-:Y:S01]  /*35c0*/  F2FP.SATFINITE.E4M3.F32.PACK_AB_MERGE_C R21, RZ, R26, RZ ;  /* 0x0000001aff15723e */ /* 0x000fe200048070ff */
[----:B------:R1:W-:Y:S04]  /*35d0*/  @!P1 STG.E.U8 desc[UR22][R24.64+0x1], R17 ;  /* 0x0000011118009986 */ /* 0x0003e8000c101116 */
[----:B------:R1:W-:Y:S04]  /*35e0*/  @!P5 STG.E.U8 desc[UR22][R14.64], R39 ;  /* 0x000000270e00d986 */ /* 0x0003e8000c101116 */
[----:B------:R1:W-:Y:S04]  /*35f0*/  @!P2 STG.E.U8 desc[UR22][R14.64+0x1], R19 ;  /* 0x000001130e00a986 */ /* 0x0003e8000c101116 */
[----:B------:R1:W-:Y:S04]  /*3600*/  @!P6 STG.E.U8 desc[UR22][R12.64], R37 ;  /* 0x000000250c00e986 */ /* 0x0003e8000c101116 */
[----:B------:R1:W-:Y:S02]  /*3610*/  @!P0 STG.E.U8 desc[UR22][R12.64+0x1], R21 ;  /* 0x000001150c008986 */ /* 0x0003e4000c101116 */
.L_x_53:
[----:B------:R-:W-:Y:S05]  /*3620*/  BSYNC B0 ;  /* 0x0000000000007941 */ /* 0x000fea0003800000 */
.L_x_35:
[----:B------:R-:W-:Y:S01]  /*3630*/  IADD3 R6, P0, R6, UR14, RZ ;  /* 0x0000000e06067c10 */ /* 0x000fe2000ff1e0ff */
[----:B------:R-:W-:Y:S01]  /*3640*/  ULDC.64 UR8, c[0x0][0x650] ;  /* 0x0001940000087ab9 */ /* 0x000fe20000000a00 */
[----:B01-3--:R-:W-:Y:S01]  /*3650*/  PRMT R12, RZ, 0x7610, R12 ;  /* 0x00007610ff0c7816 */ /* 0x00bfe2000000000c */
[----:B--2---:R-:W-:Y:S01]  /*3660*/  IMAD.MOV.U32 R16, RZ, RZ, -0x1 ;  /* 0xffffffffff107424 */ /* 0x004fe200078e00ff */
[----:B------:R-:W-:Y:S01]  /*3670*/  IADD3.X R7, R7, UR7, RZ, P0, !PT ;  /* 0x0000000707077c10 */ /* 0x000fe200087fe4ff */
[----:B------:R-:W-:Y:S01]  /*3680*/  IMAD.MOV.U32 R27, RZ, RZ, -0x1 ;  /* 0xffffffffff1b7424 */ /* 0x000fe200078e00ff */
[----:B------:R-:W-:-:S04]  /*3690*/  ISETP.GE.U32.AND P0, PT, R6, UR8, PT ;  /* 0x0000000806007c0c */ /* 0x000fc8000bf06070 */
[----:B------:R-:W-:-:S13]  /*36a0*/  ISETP.GE.U32.AND.EX P0, PT, R7, UR9, PT, P0 ;  /* 0x0000000907007c0c */ /* 0x000fda000bf06100 */
[----:B------:R-:W-:Y:S05]  /*36b0*/  @P0 BRA `(.L_x_54) ;  /* 0x0000000400600947 */ /* 0x000fea0003800000 */
[----:B------:R-:W0:Y:S01]  /*36c0*/  S2R R24, SR_CTAID.X ;  /* 0x0000000000187919 */ /* 0x000e220000002500 */
[----:B------:R-:W1:Y:S01]  /*36d0*/  LDC.64 R18, c[0x0][0x628] ;  /* 0x00018a00ff127b82 */ /* 0x000e620000000a00 */
[----:B------:R-:W-:Y:S01]  /*36e0*/  ULDC UR6, c[0x0][0x150] ;  /* 0x0000540000067ab9 */ /* 0x000fe20000000800 */
[----:B------:R-:W-:Y:S01]  /*36f0*/  IMAD.MOV.U32 R16, RZ, RZ, R6 ;  /* 0x000000ffff107224 */ /* 0x000fe200078e0006 */
[----:B------:R-:W2:Y:S01]  /*3700*/  S2R R26, SR_CTAID.Y ;  /* 0x00000000001a7919 */ /* 0x000ea20000002600 */
[----:B------:R-:W-:-:S04]  /*3710*/  IMAD.MOV.U32 R17, RZ, RZ, R7 ;  /* 0x000000ffff117224 */ /* 0x000fc800078e0007 */
[----:B------:R-:W3:Y:S08]  /*3720*/  LDC R29, c[0x0][0x144] ;  /* 0x00005100ff1d7b82 */ /* 0x000ef00000000800 */
[----:B------:R-:W4:Y:S08]  /*3730*/  LDC R20, c[0x0][0x630] ;  /* 0x00018c00ff147b82 */ /* 0x000f300000000800 */
[----:B------:R-:W2:Y:S01]  /*3740*/  LDC.64 R22, c[0x0][0x620] ;  /* 0x00018800ff167b82 */ /* 0x000ea20000000a00 */
[----:B-1----:R-:W-:-:S04]  /*3750*/  ISETP.NE.U32.AND P0, PT, R18, RZ, PT ;  /* 0x000000ff1200720c */ /* 0x002fc80003f05070 */
[----:B------:R-:W-:Y:S02]  /*3760*/  ISETP.NE.AND.EX P0, PT, R19, RZ, PT, P0 ;  /* 0x000000ff1300720c */ /* 0x000fe40003f05300 */
[----:B0-----:R-:W-:-:S05]  /*3770*/  I2FP.F32.U32 R12, R24 ;  /* 0x00000018000c7245 */ /* 0x001fca0000201000 */
[----:B------:R-:W-:-:S04]  /*3780*/  FMUL R12, R12, UR6 ;  /* 0x000000060c0c7c20 */ /* 0x000fc80008400000 */
[----:B------:R0:W1:Y:S02]  /*3790*/  F2I.U32.TRUNC.NTZ R25, R12 ;  /* 0x0000000c00197305 */ /* 0x000064000020f000 */
[----:B---34-:R-:W-:Y:S05]  /*37a0*/  @!P0 BRA `(.L_x_55) ;  /* 0x0000000000288947 */ /* 0x018fea0003800000 */
[----:B------:R-:W3:Y:S02]  /*37b0*/  LDC R13, c[0x0][0x634] ;  /* 0x00018d00ff0d7b82 */ /* 0x000ee40000000800 */
[----:B---3--:R-:W-:-:S05]  /*37c0*/  IADD3 R17, P0, R6, R13, RZ ;  /* 0x0000000d06117210 */ /* 0x008fca0007f1e0ff */
[----:B------:R-:W-:-:S04]  /*37d0*/  IMAD.X R21, RZ, RZ, R7, P0 ;  /* 0x000000ffff157224 */ /* 0x000fc800000e0607 */
[----:B0-----:R-:W-:-:S04]  /*37e0*/  IMAD.WIDE.U32 R12, R21, R18, RZ ;  /* 0x00000012150c7225 */ /* 0x001fc800078e00ff */
[----:B-----5:R-:W-:-:S04]  /*37f0*/  IMAD.WIDE.U32 R14, P0, R17, R19, R12 ;  /* 0x00000013110e7225 */ /* 0x020fc8000780000c */
[----:B------:R-:W-:-:S04]  /*3800*/  IMAD.WIDE.U32 R12, R17, R18, RZ ;  /* 0x00000012110c7225 */ /* 0x000fc800078e00ff */
[----:B------:R-:W-:Y:S01]  /*3810*/  IMAD.X R17, RZ, RZ, RZ, P0 ;  /* 0x000000ffff117224 */ /* 0x000fe200000e06ff */
[----:B------:R-:W-:Y:S01]  /*3820*/  IADD3 RZ, P0, R13, R14, RZ ;  /* 0x0000000e0dff7210 */ /* 0x000fe20007f1e0ff */
[----:B------:R-:W-:-:S04]  /*3830*/  IMAD.MOV.U32 R16, RZ, RZ, R15 ;  /* 0x000000ffff107224 */ /* 0x000fc800078e000f */
[----:B------:R-:W-:-:S08]  /*3840*/  IMAD.WIDE.U32.X R16, R21, R19, R16, P0 ;  /* 0x0000001315107225 */ /* 0x000fd000000e0410 */
.L_x_55:
[----:B------:R-:W3:Y:S01]  /*3850*/  LDC.64 R32, c[0x0][0x640] ;  /* 0x00019000ff207b82 */ /* 0x000ee20000000a00 */
[-C--:B------:R-:W-:Y:S01]  /*3860*/  SHF.R.U64 R27, R16, R20.reuse, R17 ;  /* 0x00000014101b7219 */ /* 0x080fe20000001211 */
[----:B-1----:R-:W-:Y:S01]  /*3870*/  IMAD.MOV R25, RZ, RZ, -R25 ;  /* 0x000000ffff197224 */ /* 0x002fe200078e0a19 */
[----:B0-----:R-:W-:Y:S01]  /*3880*/  SHF.R.U32.HI R12, RZ, R20, R17 ;  /* 0x00000014ff0c7219 */ /* 0x001fe20000011611 */
[----:B------:R-:W-:Y:S01]  /*3890*/  ULDC UR6, c[0x0][0x154] ;  /* 0x0000550000067ab9 */ /* 0x000fe20000000800 */
[----:B------:R-:W-:Y:S01]  /*38a0*/  IADD3 R15, P0, RZ, -R27, RZ ;  /* 0x8000001bff0f7210 */ /* 0x000fe20007f1e0ff */
[----:B------:R-:W-:Y:S02]  /*38b0*/  IMAD R25, R29, R25, R24 ;  /* 0x000000191d197224 */ /* 0x000fe400078e0218 */
[----:B------:R-:W0:Y:S01]  /*38c0*/  LDC R16, c[0x0][0x618] ;  /* 0x00018600ff107b82 */ /* 0x000e220000000800 */
[----:B------:R-:W-:Y:S02]  /*38d0*/  IMAD.MOV.U32 R17, RZ, RZ, 0x1 ;  /* 0x00000001ff117424 */ /* 0x000fe400078e00ff */
[----:B------:R-:W-:-:S04]  /*38e0*/  IMAD.X R13, RZ, RZ, ~R12, P0 ;  /* 0x000000ffff0d7224 */ /* 0x000fc800000e0e0c */
[-C--:B--2--5:R-:W-:Y:S01]  /*38f0*/  IMAD R14, R13, R22.reuse, RZ ;  /* 0x000000160d0e7224 */ /* 0x0a4fe200078e02ff */
[----:B------:R-:W1:Y:S01]  /*3900*/  LDC R28, c[0x0][0x608] ;  /* 0x00018200ff1c7b82 */ /* 0x000e620000000800 */
[----:B------:R-:W-:-:S04]  /*3910*/  IMAD.WIDE.U32 R12, R15, R22, R6 ;  /* 0x000000160f0c7225 */ /* 0x000fc800078e0006 */
[----:B------:R-:W-:Y:S01]  /*3920*/  IMAD R15, R15, R23, R14 ;  /* 0x000000170f0f7224 */ /* 0x000fe200078e020e */
[----:B------:R-:W-:Y:S02]  /*3930*/  I2FP.F32.U32 R14, R26 ;  /* 0x0000001a000e7245 */ /* 0x000fe40000201000 */
[----:B------:R-:W2:Y:S01]  /*3940*/  LDC R30, c[0x0][0x658] ;  /* 0x00019600ff1e7b82 */ /* 0x000ea20000000800 */
[----:B------:R-:W-:Y:S01]  /*3950*/  IMAD.IADD R13, R13, 0x1, R15 ;  /* 0x000000010d0d7824 */ /* 0x000fe200078e020f */
[----:B---3--:R-:W-:Y:S01]  /*3960*/  ISETP.NE.U32.AND P0, PT, R32, RZ, PT ;  /* 0x000000ff2000720c */ /* 0x008fe20003f05070 */
[----:B------:R-:W-:Y:S01]  /*3970*/  FMUL R14, R14, UR6 ;  /* 0x000000060e0e7c20 */ /* 0x000fe20008400000 */
[----:B------:R-:W-:Y:S02]  /*3980*/  IMAD.MOV.U32 R15, RZ, RZ, -0x1 ;  /* 0xffffffffff0f7424 */ /* 0x000fe400078e00ff */
[----:B------:R-:W-:Y:S01]  /*3990*/  ISETP.NE.AND.EX P0, PT, R33, RZ, PT, P0 ;  /* 0x000000ff2100720c */ /* 0x000fe20003f05300 */
[----:B------:R3:W4:Y:S01]  /*39a0*/  F2I.U32.TRUNC.NTZ R21, R14 ;  /* 0x0000000e00157305 */ /* 0x000722000020f000 */
[----:B------:R-:W3:Y:S01]  /*39b0*/  LDC R23, c[0x0][0x148] ;  /* 0x00005200ff177b82 */ /* 0x000ee20000000800 */
[----:B0-----:R-:W-:-:S02]  /*39c0*/  SHF.R.U64 R20, R12, R16, R13 ;  /* 0x000000100c147219 */ /* 0x001fc4000000120d */
[----:B------:R-:W-:-:S05]  /*39d0*/  SHF.R.U32.HI R13, RZ, R16, R13 ;  /* 0x00000010ff0d7219 */ /* 0x000fca000001160d */
[----:B------:R-:W0:Y:S01]  /*39e0*/  LDC R24, c[0x0][0x600] ;  /* 0x00018000ff187b82 */ /* 0x000e220000000800 */
[-CC-:B-1----:R-:W-:Y:S02]  /*39f0*/  SHF.R.U64 R18, R20, R28.reuse, R13.reuse ;  /* 0x0000001c14127219 */ /* 0x182fe4000000120d */
[----:B------:R-:W-:-:S05]  /*3a00*/  SHF.R.U32.HI R13, RZ, R28, R13 ;  /* 0x0000001cff0d7219 */ /* 0x000fca000001160d */
[----:B------:R-:W1:Y:S01]  /*3a10*/  LDC R31, c[0x0][0x648] ;  /* 0x00019200ff1f7b82 */ /* 0x000e620000000800 */
[-CC-:B--2---:R-:W-:Y:S02]  /*3a20*/  SHF.R.U64 R22, R18, R30.reuse, R13.reuse ;  /* 0x0000001e12167219 */ /* 0x184fe4000000120d */
[-C--:B------:R-:W-:Y:S02]  /*3a30*/  SHF.L.U32 R15, R15, R30.reuse, RZ ;  /* 0x0000001e0f0f7219 */ /* 0x080fe400000006ff */
[-C--:B------:R-:W-:Y:S01]  /*3a40*/  SHF.R.U32.HI R13, RZ, R30.reuse, R13 ;  /* 0x0000001eff0d7219 */ /* 0x080fe2000001160d */
[----:B------:R-:W-:Y:S01]  /*3a50*/  IMAD.MOV.U32 R12, RZ, RZ, R22 ;  /* 0x000000ffff0c7224 */ /* 0x000fe200078e0016 */
[----:B------:R-:W-:Y:S01]  /*3a60*/  SHF.L.U32 R28, R17, R30, RZ ;  /* 0x0000001e111c7219 */ /* 0x000fe200000006ff */
[----:B------:R-:W2:Y:S01]  /*3a70*/  LDC R34, c[0x0][0x638] ;  /* 0x00018e00ff227b82 */ /* 0x000ea20000000800 */
[----:B------:R-:W-:-:S07]  /*3a80*/  LOP3.LUT R29, RZ, R15, RZ, 0x33, !PT ;  /* 0x0000000fff1d7212 */ /* 0x000fce00078e33ff */
[----:B------:R-:W0:Y:S01]  /*3a90*/  LDC R35, c[0x0][0x610] ;  /* 0x00018400ff237b82 */ /* 0x000e220000000800 */
[----:B----4-:R-:W-:Y:S05]  /*3aa0*/  @!P0 BRA `(.L_x_56) ;  /* 0x0000000000288947 */ /* 0x010fea0003800000 */
[----:B------:R-:W4:Y:S02]  /*3ab0*/  LDC R17, c[0x0][0x64c] ;  /* 0x00019300ff117b82 */ /* 0x000f240000000800 */
[----:B----4-:R-:W-:-:S05]  /*3ac0*/  IADD3 R17, P0, R22, R17, RZ ;  /* 0x0000001116117210 */ /* 0x010fca0007f1e0ff */
[----:B------:R-:W-:-:S04]  /*3ad0*/  IMAD.X R19, RZ, RZ, R13, P0 ;  /* 0x000000ffff137224 */ /* 0x000fc800000e060d */
[----:B------:R-:W-:-:S04]  /*3ae0*/  IMAD.WIDE.U32 R12, R19, R32, RZ ;  /* 0x00000020130c7225 */ /* 0x000fc800078e00ff */
[----:B---3--:R-:W-:-:S04]  /*3af0*/  IMAD.WIDE.U32 R14, P0, R17, R33, R12 ;  /* 0x00000021110e7225 */ /* 0x008fc8000780000c */
[----:B------:R-:W-:-:S04]  /*3b00*/  IMAD.WIDE.U32 R12, R17, R32, RZ ;  /* 0x00000020110c7225 */ /* 0x000fc800078e00ff */
[----:B------:R-:W-:Y:S01]  /*3b10*/  IMAD.X R17, RZ, RZ, RZ, P0 ;  /* 0x000000ffff117224 */ /* 0x000fe200000e06ff */
[----:B------:R-:W-:Y:S01]  /*3b20*/  IADD3 RZ, P0, R13, R14, RZ ;  /* 0x0000000e0dff7210 */ /* 0x000fe20007f1e0ff */
[----:B------:R-:W-:-:S04]  /*3b30*/  IMAD.MOV.U32 R16, RZ, RZ, R15 ;  /* 0x000000ffff107224 */ /* 0x000fc800078e000f */
[----:B------:R-:W-:-:S08]  /*3b40*/  IMAD.WIDE.U32.X R12, R19, R33, R16, P0 ;  /* 0x00000021130c7225 */ /* 0x000fd000000e0410 */
.L_x_56:
[----:B-1----:R-:W-:Y:S01]  /*3b50*/  SHF.R.U64 R12, R12, R31, R13 ;  /* 0x0000001f0c0c7219 */ /* 0x002fe2000000120d */
[----:B0-----:R-:W-:Y:S01]  /*3b60*/  VIADD R17, R24, 0xffffffff ;  /* 0xffffffff18117836 */ /* 0x001fe20000000000 */
[----:B------:R-:W-:Y:S01]  /*3b70*/  LOP3.LUT R15, R18, R29, RZ, 0xc0, !PT ;  /* 0x0000001d120f7212 */ /* 0x000fe200078ec0ff */
[----:B------:R-:W-:Y:S02]  /*3b80*/  IMAD.MOV R21, RZ, RZ, -R21 ;  /* 0x000000ffff157224 */ /* 0x000fe400078e0a15 */
[----:B------:R-:W-:Y:S02]  /*3b90*/  IMAD.MOV R13, RZ, RZ, -R12 ;  /* 0x000000ffff0d7224 */ /* 0x000fe400078e0a0c */
[----:B------:R-:W-:Y:S01]  /*3ba0*/  IMAD R28, R28, R12, R15 ;  /* 0x0000000c1c1c7224 */ /* 0x000fe200078e020f */
[----:B------:R-:W-:Y:S01]  /*3bb0*/  LOP3.LUT R15, R20, R17, RZ, 0xc0, !PT ;  /* 0x00000011140f7212 */ /* 0x000fe200078ec0ff */
[----:B---3--:R-:W-:Y:S02]  /*3bc0*/  @P3 IMAD R25, R23, R21, R26 ;  /* 0x0000001517193224 */ /* 0x008fe400078e021a */
[----:B--2---:R-:W-:-:S02]  /*3bd0*/  IMAD R12, R13, R34, R22 ;  /* 0x000000220d0c7224 */ /* 0x004fc400078e0216 */
[----:B------:R-:W-:Y:S02]  /*3be0*/  IMAD R28, R28, R35, R25 ;  /* 0x000000231c1c7224 */ /* 0x000fe400078e0219 */
[----:B------:R-:W-:Y:S02]  /*3bf0*/  IMAD R13, R12, R24, R15 ;  /* 0x000000180c0d7224 */ /* 0x000fe400078e020f */
[----:B------:R-:W-:-:S03]  /*3c00*/  IMAD.MOV.U32 R14, RZ, RZ, 0x1 ;  /* 0x00000001ff0e7424 */ /* 0x000fc600078e00ff */
[----:B------:R-:W-:Y:S02]  /*3c10*/  SEL R16, R13, R28, !P3 ;  /* 0x0000001c0d107207 */ /* 0x000fe40005800000 */
[----:B------:R-:W-:Y:S02]  /*3c20*/  PRMT R12, R14, 0x7610, R12 ;  /* 0x000076100e0c7816 */ /* 0x000fe4000000000c */
[----:B------:R-:W-:-:S07]  /*3c30*/  SEL R28, R28, R13, !P3 ;  /* 0x0000000d1c1c7207 */ /* 0x000fce0005800000 */
.L_x_54:
[----:B------:R-:W-:Y:S01]  /*3c40*/  LOP3.LUT P0, RZ, R12, 0xff, RZ, 0xc0, !PT ;  /* 0x000000ff0cff7812 */ /* 0x000fe2000780c0ff */
[----:B------:R-:W-:-:S12]  /*3c50*/  IMAD.MOV.U32 R15, RZ, RZ, R28 ;  /* 0x000000ffff0f7224 */ /* 0x000fd800078e001c */
[----:B------:R-:W-:Y:S05]  /*3c60*/  @P0 BRA `(.L_x_57) ;  /* 0xffffffd400b00947 */ /* 0x000fea000383ffff */
[----:B------:R-:W-:Y:S05]  /*3c70*/  EXIT ;  /* 0x000000000000794d */ /* 0x000fea0003800000 */
.L_x_7:
        /* <DEDUP_REMOVED lines=26> */
.L_x_59:
        /* <DEDUP_REMOVED lines=13> */
[----:B0-----:R-:W-:-:S04]  /*3ef0*/  ISETP.NE.U32.AND P0, PT, R26, RZ, PT ;  /* 0x000000ff1a00720c */ /* 0x001fc80003f05070 */
[----:B------:R-:W-:Y:S02]  /*3f00*/  ISETP.NE.AND.EX P0, PT, R27, RZ, PT, P0 ;  /* 0x000000ff1b00720c */ /* 0x000fe40003f05300 */
[----:B------:R-:W0:Y:S01]  /*3f10*/  LDC R22, c[0x0][0x600] ;  /* 0x00018000ff167b82 */ /* 0x000e220000000800 */
[-CC-:B-1----:R-:W-:Y:S02]  /*3f20*/  SHF.R.U64 R10, R4, R14.reuse, R5.reuse ;  /* 0x0000000e040a7219 */ /* 0x182fe40000001205 */
[----:B------:R-:W-:Y:S01]  /*3f30*/  SHF.R.U32.HI R5, RZ, R14, R5 ;  /* 0x0000000eff057219 */ /* 0x000fe20000011605 */
[----:B------:R-:W-:-:S04]  /*3f40*/  IMAD.MOV.U32 R14, RZ, RZ, -0x1 ;  /* 0xffffffffff0e7424 */ /* 0x000fc800078e00ff */
[----:B------:R-:W1:Y:S01]  /*3f50*/  LDC R23, c[0x0][0x648] ;  /* 0x00019200ff177b82 */ /* 0x000e620000000800 */
[-CC-:B--2---:R-:W-:Y:S02]  /*3f60*/  SHF.R.U64 R21, R10, R16.reuse, R5.reuse ;  /* 0x000000100a157219 */ /* 0x184fe40000001205 */
[----:B------:R-:W-:-:S05]  /*3f70*/  SHF.R.U32.HI R4, RZ, R16, R5 ;  /* 0x00000010ff047219 */ /* 0x000fca0000011605 */
        /* <DEDUP_REMOVED lines=18> */
.L_x_60:
[----:B-1----:R-:W-:Y:S01]  /*40a0*/  SHF.R.U64 R4, R4, R23, R5 ;  /* 0x0000001704047219 */ /* 0x002fe20000001205 */
[----:B0-----:R-:W-:Y:S01]  /*40b0*/  VIADD R15, R22, 0xffffffff ;  /* 0xffffffff160f7836 */ /* 0x001fe20000000000 */
[----:B------:R-:W-:Y:S01]  /*40c0*/  SHF.L.U32 R28, R28, R25, RZ ;  /* 0x000000191c1c7219 */ /* 0x000fe200000006ff */
[----:B------:R-:W-:Y:S01]  /*40d0*/  @P3 IMAD R11, R13, R20, R2 ;  /* 0x000000140d0b3224 */ /* 0x000fe200078e0202 */
[----:B------:R-:W-:Y:S01]  /*40e0*/  LOP3.LUT R3, R21, R30, RZ, 0xc0, !PT ;  /* 0x0000001e15037212 */ /* 0x000fe200078ec0ff */
[----:B------:R-:W-:Y:S02]  /*40f0*/  IMAD.MOV R5, RZ, RZ, -R4 ;  /* 0x000000ffff057224 */ /* 0x000fe400078e0a04 */
[----:B------:R-:W-:Y:S02]  /*4100*/  IMAD.MOV.U32 R16, RZ, RZ, R12 ;  /* 0x000000ffff107224 */ /* 0x000fe400078e000c */
[----:B------:R-:W-:Y:S01]  /*4110*/  IMAD R4, R28, R4, R3 ;  /* 0x000000041c047224 */ /* 0x000fe200078e0203 */
[----:B------:R-:W-:Y:S01]  /*4120*/  LOP3.LUT R3, R10, R15, RZ, 0xc0, !PT ;  /* 0x0000000f0a037212 */ /* 0x000fe200078ec0ff */
[----:B--2---:R-:W-:-:S02]  /*4130*/  IMAD R2, R5, R24, R18 ;  /* 0x0000001805027224 */ /* 0x004fc400078e0212 */
[----:B---3--:R-:W-:Y:S02]  /*4140*/  IMAD R11, R4, R29, R11 ;  /* 0x0000001d040b7224 */ /* 0x008fe400078e020b */
[----:B------:R-:W-:Y:S02]  /*4150*/  IMAD R2, R2, R22, R3 ;  /* 0x0000001602027224 */ /* 0x000fe400078e0203 */
[----:B------:R-:W-:-:S03]  /*4160*/  IMAD.MOV.U32 R5, RZ, RZ, 0x1 ;  /* 0x00000001ff057424 */ /* 0x000fc600078e00ff */
[----:B------:R-:W-:Y:S02]  /*4170*/  SEL R4, R2, R11, !P3 ;  /* 0x0000000b02047207 */ /* 0x000fe40005800000 */
[----:B------:R-:W-:-:S07]  /*4180*/  SEL R18, R11, R2, !P3 ;  /* 0x000000020b127207 */ /* 0x000fce0005800000 */
.L_x_58:
[----:B------:R-:W-:-:S08]  /*4190*/  NOP ;  /* 0x0000000000007918 */ /* 0x000fd00000000000 */
[----:B------:R-:W0:-:S00]  /*41a0*/  USETMAXREG.DEALLOC.CTAPOOL 0x28 ;  /* 0x00000028000079c8 */ /* 0x000e0000080e0500 */
[----:B0-----:R-:W-:-:S13]  /*41b0*/  ISETP.NE.AND P0, PT, R0, RZ, PT ;  /* 0x000000ff0000720c */ /* 0x001fda0003f05270 */
[----:B------:R-:W-:Y:S05]  /*41c0*/  @P0 EXIT ;  /* 0x000000000000094d */ /* 0x000fea0003800000 */
[----:B------:R-:W-:Y:S01]  /*41d0*/  LOP3.LUT P0, RZ, R5, 0xff, RZ, 0xc0, !PT ;  /* 0x000000ff05ff7812 */ /* 0x000fe2000780c0ff */
[----:B------:R-:W-:Y:S02]  /*41e0*/  IMAD.MOV.U32 R0, RZ, RZ, 0x1 ;  /* 0x00000001ff007424 */ /* 0x000fe400078e00ff */
[----:B------:R-:W-:-:S10]  /*41f0*/  IMAD.MOV.U32 R17, RZ, RZ, RZ ;  /* 0x000000ffff117224 */ /* 0x000fd400078e00ff */
[----:B------:R-:W-:Y:S05]  /*4200*/  @!P0 BRA `(.L_x_61) ;  /* 0x0000000c00588947 */ /* 0x000fea0003800000 */
[----:B------:R-:W0:Y:S01]  /*4210*/  LDC R0, c[0x0][0x28c] ;  /* 0x0000a300ff007b82 */ /* 0x000e220000000800 */
[----:B------:R-:W1:Y:S01]  /*4220*/  S2R R12, SR_CgaCtaId ;  /* 0x00000000000c7919 */ /* 0x000e620000008800 */
[----:B------:R-:W-:Y:S01]  /*4230*/  ULDC UR5, c[0x0][0x658] ;  /* 0x0001960000057ab9 */ /* 0x000fe20000000800 */
[----:B------:R-:W-:Y:S01]  /*4240*/  UMOV UR6, 0xffffffff ;  /* 0xffffffff00067882 */ /* 0x000fe20000000000 */
[----:B------:R-:W-:Y:S01]  /*4250*/  BSSY B0, `(.L_x_61) ;  /* 0x00000d1000007945 */ /* 0x000fe20003800000 */
[----:B------:R-:W-:Y:S01]  /*4260*/  USHF.L.U32 UR6, UR6, UR5, URZ ;  /* 0x0000000506067299 */ /* 0x000fe2000800063f */
[----:B------:R-:W-:Y:S01]  /*4270*/  IMAD.MOV.U32 R14, RZ, RZ, 0x1 ;  /* 0x00000001ff0e7424 */ /* 0x000fe200078e00ff */
[----:B------:R-:W-:Y:S01]  /*4280*/  LOP3.LUT R15, R8, 0x2, RZ, 0xfc, !PT ;  /* 0x00000002080f7812 */ /* 0x000fe200078efcff */
[----:B------:R-:W-:Y:S01]  /*4290*/  IMAD.MOV.U32 R17, RZ, RZ, RZ ;  /* 0x000000ffff117224 */ /* 0x000fe200078e00ff */
[----:B------:R-:W-:Y:S01]  /*42a0*/  ULDC UR4, c[0x0][0x600] ;  /* 0x0001800000047ab9 */ /* 0x000fe20000000800 */
[----:B------:R-:W-:Y:S01]  /*42b0*/  UMOV UR8, 0x1 ;  /* 0x0000000100087882 */ /* 0x000fe20000000000 */
[----:B------:R-:W-:-:S02]  /*42c0*/  UIADD3 UR4, UR4, -0x1, URZ ;  /* 0xffffffff04047890 */ /* 0x000fc4000fffe03f */
[----:B------:R-:W-:Y:S02]  /*42d0*/  USHF.L.U32 UR5, UR8, UR5, URZ ;  /* 0x0000000508057299 */ /* 0x000fe4000800063f */
[----:B------:R-:W-:Y:S01]  /*42e0*/  ULOP3.LUT UR6, URZ, UR6, URZ, 0x33, !UPT ;  /* 0x000000063f067292 */ /* 0x000fe2000f8e333f */
[----:B------:R-:W-:Y:S01]  /*42f0*/  ULDC.64 UR38, c[0x0][0x198] ;  /* 0x0000660000267ab9 */ /* 0x000fe20000000a00 */
[----:B0-----:R-:W-:-:S05]  /*4300*/  VIADD R0, R0, 0xff ;  /* 0x000000ff00007836 */ /* 0x001fca0000000000 */
[----:B------:R-:W-:-:S04]  /*4310*/  SHF.R.S32.HI R3, RZ, 0x1f, R0 ;  /* 0x0000001fff037819 */ /* 0x000fc80000011400 */
[----:B------:R-:W-:Y:S01]  /*4320*/  LEA.HI R3, R3, R0, RZ, 0x8 ;  /* 0x0000000003037211 */ /* 0x000fe200078f40ff */
[C---:B-1----:R-:W-:Y:S02]  /*4330*/  IMAD.SHL.U32 R11, R12.reuse, 0x4, RZ ;  /* 0x000000040c0b7824 */ /* 0x042fe400078e00ff */
[----:B------:R-:W-:Y:S01]  /*4340*/  IMAD.SHL.U32 R12, R12, 0x200, RZ ;  /* 0x000002000c0c7824 */ /* 0x000fe200078e00ff */
[----:B------:R-:W-:Y:S01]  /*4350*/  SHF.R.S32.HI R10, RZ, 0x8, R3 ;  /* 0x00000008ff0a7819 */ /* 0x000fe20000011403 */
[----:B------:R-:W-:Y:S01]  /*4360*/  IMAD.MOV.U32 R0, RZ, RZ, 0x1 ;  /* 0x00000001ff007424 */ /* 0x000fe200078e00ff */
[----:B------:R-:W-:Y:S02]  /*4370*/  LOP3.LUT R11, R11, 0x4, RZ, 0xc0, !PT ;  /* 0x000000040b0b7812 */ /* 0x000fe400078ec0ff */
[----:B------:R-:W-:Y:S01]  /*4380*/  LOP3.LUT R12, R12, 0x200, RZ, 0xc0, !PT ;  /* 0x000002000c0c7812 */ /* 0x000fe200078ec0ff */
[----:B------:R-:W-:-:S07]  /*4390*/  VIADD R13, R10, 0x1 ;  /* 0x000000010a0d7836 */ /* 0x000fce0000000000 */
.L_x_72:
[----:B------:R-:W-:-:S03]  /*43a0*/  UMOV UR8, 0xffffffff ;  /* 0xffffffff00087882 */ /* 0x000fc60000000000 */
[----:B------:R-:W-:Y:S05]  /*43b0*/  BRA.DIV UR8, `(.L_x_62) ;  /* 0x0000000e08b87947 */ /* 0x000fea000b800000 */
[----:B------:R-:W-:-:S13]  /*43c0*/  ELECT P0, URZ, PT ;  /* 0x00000000003f782f */ /* 0x000fda0003800000 */
.L_x_82:
[----:B------:R-:W0:Y:S01]  /*43d0*/  LDC R2, c[0x0][0x28c] ;  /* 0x0000a300ff027b82 */ /* 0x000e220000000800 */
[----:B------:R-:W-:Y:S01]  /*43e0*/  BSSY B1, `(.L_x_63) ;  /* 0x0000044000017945 */ /* 0x000fe20003800000 */
[----:B0-----:R-:W-:-:S13]  /*43f0*/  ISETP.LT.OR P0, PT, R2, 0x1, !P0 ;  /* 0x000000010200780c */ /* 0x001fda0004701670 */
[----:B------:R-:W-:Y:S05]  /*4400*/  @P0 BRA `(.L_x_64) ;  /* 0x0000000400040947 */ /* 0x000fea0003800000 */
[----:B------:R-:W-:Y:S02]  /*4410*/  IMAD.SHL.U32 R19, R18, 0x100, RZ ;  /* 0x0000010012137824 */ /* 0x000fe400078e00ff */
[----:B------:R-:W-:Y:S02]  /*4420*/  IMAD R20, R4, 0x8, R11 ;  /* 0x0000000804147824 */ /* 0x000fe400078e020b */
[----:B------:R-:W-:Y:S02]  /*4430*/  IMAD.MOV.U32 R23, RZ, RZ, RZ ;  /* 0x000000ffff177224 */ /* 0x000fe400078e00ff */
[----:B------:R-:W-:Y:S02]  /*4440*/  IMAD.MOV.U32 R2, RZ, RZ, R13 ;  /* 0x000000ffff027224 */ /* 0x000fe400078e000d */
[----:B------:R-:W-:Y:S02]  /*4450*/  IMAD.MOV.U32 R3, RZ, RZ, R0 ;  /* 0x000000ffff037224 */ /* 0x000fe400078e0000 */
[----:B------:R-:W-:-:S07]  /*4460*/  IMAD.MOV.U32 R5, RZ, RZ, R17 ;  /* 0x000000ffff057224 */ /* 0x000fce00078e0011 */
.L_x_67:
[----:B------:R-:W0:Y:S01]  /*4470*/  S2R R21, SR_CgaCtaId ;  /* 0x0000000000157919 */ /* 0x000e220000008800 */
[----:B------:R-:W-:Y:S02]  /*4480*/  MOV R4, 0x400 ;  /* 0x0000040000047802 */ /* 0x000fe40000000f00 */
[----:B------:R-:W-:-:S13]  /*4490*/  ISETP.NE.AND P1, PT, R9, RZ, PT ;  /* 0x000000ff0900720c */ /* 0x000fda0003f25270 */
[----:B------:R-:W1:Y:S01]  /*44a0*/  @!P1 LDC R18, c[0x0][0x500] ;  /* 0x00014000ff129b82 */ /* 0x000e620000000800 */
[----:B0-----:R-:W-:Y:S02]  /*44b0*/  LEA R22, R21, R4, 0x18 ;  /* 0x0000000415167211 */ /* 0x001fe400078ec0ff */
[----:B------:R-:W-:-:S03]  /*44c0*/  SHF.L.U32 R4, R3, 0x1f, RZ ;  /* 0x0000001f03047819 */ /* 0x000fc600000006ff */
[----:B------:R-:W-:-:S04]  /*44d0*/  IMAD R21, R5, 0x8, R22 ;  /* 0x0000000805157824 */ /* 0x000fc800078e0216 */
[----:B------:R-:W0:Y:S02]  /*44e0*/  SYNCS.PHASECHK.TRANS64.TRYWAIT P0, [R21+URZ+0x18], R4 ;  /* 0x00001804150075a7 */ /* 0x000e24000800017f */
[----:B01----:R-:W-:Y:S05]  /*44f0*/  @!P0 BRA `(.L_x_65) ;  /* 0x0000000c00888947 */ /* 0x003fea0003800000 */
.L_x_83:
[----:B0-----:R-:W-:Y:S01]  /*4500*/  PRMT R4, R15, 0x9910, RZ ;  /* 0x000099100f047816 */ /* 0x001fe200000000ff */
[----:B------:R0:W-:Y:S03]  /*4510*/  @!P1 SYNCS.ARRIVE.TRANS64 RZ, [R21+URZ], R18 ;  /* 0x0000001215ff99a7 */ /* 0x0001e6000800003f */
[----:B------:R-:W-:-:S13]  /*4520*/  ISETP.NE.AND P0, PT, R4, 0x2, PT ;  /* 0x000000020400780c */ /* 0x000fda0003f05270 */
[----:B0-----:R-:W-:Y:S05]  /*4530*/  @P0 BRA `(.L_x_66) ;  /* 0x0000000000040947 */ /* 0x001fea0003800000 */
[----:B------:R-:W-:Y:S01]  /*4540*/  BPT.TRAP 0x1 ;  /* 0x000000040000795c */ /* 0x000fe20000300000 */
.L_x_66:
[----:B------:R-:W-:Y:S01]  /*4550*/  IMAD R4, R5, 0x10000, R22 ;  /* 0x0001000005047824 */ /* 0x000fe200078e0216 */
[----:B------:R-:W-:Y:S01]  /*4560*/  R2UR UR34, R23 ;  /* 0x00000000172272ca */ /* 0x000fe200000e0000 */
[----:B------:R-:W-:Y:S01]  /*4570*/  VIADD R2, R2, 0xffffffff ;  /* 0xffffffff02027836 */ /* 0x000fe20000000000 */
[----:B------:R-:W-:Y:S01]  /*4580*/  R2UR UR33, R21 ;  /* 0x00000000152172ca */ /* 0x000fe200000e0000 */
[----:B------:R-:W-:Y:S01]  /*4590*/  UIADD3 UR22, UP0, UR38, 0xf0, URZ ;  /* 0x000000f026167890 */ /* 0x000fe2000ff1e03f */
[----:B------:R-:W-:Y:S01]  /*45a0*/  R2UR UR24, R4 ;  /* 0x00000000041872ca */ /* 0x000fe200000e0000 */
[----:B------:R-:W-:Y:S01]  /*45b0*/  IMAD R4, R5, 0x800, R12 ;  /* 0x0000080005047824 */ /* 0x000fe200078e020c */
[----:B------:R-:W-:Y:S01]  /*45c0*/  R2UR UR36, R16 ;  /* 0x00000000102472ca */ /* 0x000fe200000e0000 */
[----:B------:R-:W-:Y:S01]  /*45d0*/  UIADD3 UR40, UP1, UR38, 0x1f0, URZ ;  /* 0x000001f026287890 */ /* 0x000fe2000ff3e03f */
[----:B------:R-:W-:Y:S01]  /*45e0*/  R2UR UR35, R19 ;  /* 0x00000000132372ca */ /* 0x000fe200000e0000 */
[----:B------:R-:W-:Y:S01]  /*45f0*/  IMAD.IADD R4, R22, 0x1, R4 ;  /* 0x0000000116047824 */ /* 0x000fe200078e0204 */
[----:B------:R-:W-:Y:S01]  /*4600*/  R2UR UR19, R20 ;  /* 0x00000000141372ca */ /* 0x000fe200000e0000 */
[----:B------:R-:W-:Y:S01]  /*4610*/  UIADD3.X UR23, URZ, UR39, URZ, UP0, !UPT ;  /* 0x000000273f177290 */ /* 0x000fe200087fe43f */
[----:B------:R-:W-:Y:S01]  /*4620*/  ISETP.GT.AND P1, PT, R2, 0x1, PT ;  /* 0x000000010200780c */ /* 0x000fe20003f24270 */
[----:B------:R-:W-:Y:S01]  /*4630*/  UIADD3 UR26, UR34, 0x80, URZ ;  /* 0x00000080221a7890 */ /* 0x000fe2000fffe03f */
[----:B------:R-:W-:Y:S01]  /*4640*/  R2UR UR8, R4 ;  /* 0x00000000040872ca */ /* 0x000fe200000e0000 */
[----:B------:R-:W-:Y:S01]  /*4650*/  UIADD3.X UR41, URZ, UR39, URZ, UP1, !UPT ;  /* 0x000000273f297290 */ /* 0x000fe20008ffe43f */
[----:B------:R-:W-:Y:S01]  /*4660*/  VIADD R5, R5, 0x1 ;  /* 0x0000000105057836 */ /* 0x000fe20000000000 */
[----:B------:R-:W-:Y:S01]  /*4670*/  UIADD3 UR32, UR24, 0x100, URZ ;  /* 0x0000010018207890 */ /* 0x000fe2000fffe03f */
[----:B------:R-:W-:Y:S01]  /*4680*/  VIADD R23, R23, 0x100 ;  /* 0x0000010017177836 */ /* 0x000fe20000000000 */
[----:B------:R-:W-:Y:S01]  /*4690*/  UIADD3 UR24, UR24, 0x8100, URZ ;  /* 0x0000810018187890 */ /* 0x000fe2000fffe03f */
[----:B------:R-:W-:Y:S01]  /*46a0*/  UMOV UR30, 0x0 ;  /* 0x00000000001e7882 */ /* 0x000fe20000000000 */
[----:B------:R-:W-:Y:S01]  /*46b0*/  UMOV UR31, 0x10000000 ;  /* 0x10000000001f7882 */ /* 0x000fe20000000000 */
[----:B------:R-:W-:Y:S01]  /*46c0*/  ISETP.NE.AND P0, PT, R5, 0x3, PT ;  /* 0x000000030500780c */ /* 0x000fe20003f05270 */
[----:B------:R-:W-:Y:S01]  /*46d0*/  UMOV UR25, UR33 ;  /* 0x0000002100197c82 */ /* 0x000fe20008000000 */
[----:B------:R-:W-:Y:S01]  /*46e0*/  UMOV UR28, UR36 ;  /* 0x00000024001c7c82 */ /* 0x000fe20008000000 */
[----:B------:R-:W-:-:S02]  /*46f0*/  UMOV UR27, UR35 ;  /* 0x00000023001b7c82 */ /* 0x000fc40008000000 */
[----:B------:R-:W-:Y:S01]  /*4700*/  UIADD3 UR16, UR8, 0x30100, URZ ;  /* 0x0003010008107890 */ /* 0x000fe2000fffe03f */
[----:B------:R0:W-:Y:S01]  /*4710*/  UTMALDG.3D [UR32], [UR22], desc[UR30] ;  /* 0x00001e20160075b4 */ /* 0x0001e20008011000 */
[----:B------:R-:W-:Y:S01]  /*4720*/  UIADD3 UR8, UR8, 0x30500, URZ ;  /* 0x0003050008087890 */ /* 0x000fe2000fffe03f */
[----:B------:R-:W-:Y:S01]  /*4730*/  SEL R4, RZ, 0x1, P0 ;  /* 0x00000001ff047807 */ /* 0x000fe20000000000 */
[----:B------:R-:W-:Y:S01]  /*4740*/  UMOV UR13, 0x30000 ;  /* 0x00030000000d7882 */ /* 0x000fe20000000000 */
[----:B------:R-:W-:Y:S01]  /*4750*/  UMOV UR17, UR33 ;  /* 0x0000002100117c82 */ /* 0x000fe20008000000 */
[----:B------:R-:W-:Y:S01]  /*4760*/  UMOV UR18, UR34 ;  /* 0x0000002200127c82 */ /* 0x000fe20008000000 */
[----:B------:R-:W-:Y:S01]  /*4770*/  UMOV UR20, UR36 ;  /* 0x0000002400147c82 */ /* 0x000fe20008000000 */
[----:B------:R-:W-:Y:S01]  /*4780*/  UMOV UR9, UR33 ;  /* 0x0000002100097c82 */ /* 0x000fe20008000000 */
[----:B------:R-:W-:Y:S01]  /*4790*/  UMOV UR11, UR19 ;  /* 0x00000013000b7c82 */ /* 0x000fe20008000000 */
[----:B------:R-:W-:Y:S01]  /*47a0*/  UMOV UR12, UR36 ;  /* 0x00000024000c7c82 */ /* 0x000fe20008000000 */
[----:B------:R0:W-:Y:S01]  /*47b0*/  UTMALDG.3D [UR24], [UR22], desc[UR30] ;  /* 0x00001e18160075b4 */ /* 0x0001e20008011000 */
[----:B------:R-:W-:Y:S01]  /*47c0*/  UMOV UR10, UR26 ;  /* 0x0000001a000a7c82 */ /* 0x000fe20008000000 */
[----:B------:R-:W-:-:S02]  /*47d0*/  LOP3.LUT R3, R3, R4, RZ, 0x3c, !PT ;  /* 0x0000000403037212 */ /* 0x000fc400078e3cff */
[----:B------:R-:W-:Y:S01]  /*47e0*/  SEL R5, R5, RZ, P0 ;  /* 0x000000ff05057207 */ /* 0x000fe20000000000 */
[----:B------:R0:W-:Y:S01]  /*47f0*/  UTMALDG.3D.MULTICAST [UR16], [UR40], UR13, desc[UR30] ;  /* 0x00001e10280073b4 */ /* 0x0001e2000801180d */
[----:B------:R0:W-:Y:S02]  /*4800*/  UTMALDG.3D.MULTICAST [UR8], [UR40], UR13, desc[UR30] ;  /* 0x00001e08280073b4 */ /* 0x0001e4000801180d */
[----:B0-----:R-:W-:Y:S05]  /*4810*/  @P1 BRA `(.L_x_67) ;  /* 0xfffffffc00141947 */ /* 0x001fea000383ffff */
.L_x_64:
[----:B------:R-:W-:Y:S05]  /*4820*/  BSYNC B1 ;  /* 0x0000000000017941 */ /* 0x000fea0003800000 */
.L_x_63:
[----:B------:R-:W-:Y:S01]  /*4830*/  LOP3.LUT P1, RZ, R14, 0xff, RZ, 0xc0, !PT ;  /* 0x000000ff0eff7812 */ /* 0x000fe2000782c0ff */
[C---:B------:R-:W-:Y:S01]  /*4840*/  IMAD.IADD R4, R10.reuse, 0x1, R17 ;  /* 0x000000010a047824 */ /* 0x040fe200078e0211 */
[----:B------:R-:W-:Y:S01]  /*4850*/  ULDC.64 UR8, c[0x0][0x650] ;  /* 0x0001940000087ab9 */ /* 0x000fe20000000a00 */
[----:B------:R-:W-:Y:S01]  /*4860*/  ISETP.GE.U32.AND P2, PT, R10, 0x3, PT ;  /* 0x000000030a00780c */ /* 0x000fe20003f46070 */
[----:B------:R-:W-:Y:S01]  /*4870*/  BSSY B1, `(.L_x_68) ;  /* 0x000006c000017945 */ /* 0x000fe20003800000 */
[----:B------:R-:W-:Y:S01]  /*4880*/  IMAD.MOV.U32 R18, RZ, RZ, -0x1 ;  /* 0xffffffffff127424 */ /* 0x000fe200078e00ff */
[----:B------:R-:W-:Y:S01]  /*4890*/  ISETP.GT.U32.AND P0, PT, R4, 0x2, PT ;  /* 0x000000020400780c */ /* 0x000fe20003f04070 */
[----:B------:R-:W-:Y:S01]  /*48a0*/  IMAD.MOV.U32 R16, RZ, RZ, -0x1 ;  /* 0xffffffffff107424 */ /* 0x000fe200078e00ff */
[----:B------:R-:W-:Y:S02]  /*48b0*/  PRMT R14, RZ, 0x7610, R14 ;  /* 0x00007610ff0e7816 */ /* 0x000fe4000000000e */
[----:B------:R-:W-:-:S03]  /*48c0*/  ISETP.LT.U32.AND P0, PT, R10, 0x3, P0 ;  /* 0x000000030a00780c */ /* 0x000fc60000701070 */
[----:B------:R-:W0:Y:S01]  /*48d0*/  @P1 S2R R3, SR_CgaCtaId ;  /* 0x0000000000031919 */ /* 0x000e220000008800 */
[----:B------:R-:W-:-:S04]  /*48e0*/  @P1 MOV R2, 0x400 ;  /* 0x0000040000021802 */ /* 0x000fc80000000f00 */
[----:B0-----:R-:W-:Y:S01]  /*48f0*/  @P1 LEA R5, R3, R2, 0x18 ;  /* 0x0000000203051211 */ /* 0x001fe200078ec0ff */
[----:B------:R-:W-:-:S03]  /*4900*/  IMAD.WIDE.U32 R2, R4, -0x55555555, RZ ;  /* 0xaaaaaaab04027825 */ /* 0x000fc600078e00ff */
[----:B------:R0:W-:Y:S01]  /*4910*/  @P1 SYNCS.ARRIVE.TRANS64.A1T0 RZ, [R5+URZ+0x48], RZ ;  /* 0x000048ff05ff19a7 */ /* 0x0001e2000810003f */
[----:B------:R-:W-:Y:S02]  /*4920*/  IADD3 R6, P1, R6, UR14, RZ ;  /* 0x0000000e06067c10 */ /* 0x000fe4000ff3e0ff */
[----:B------:R-:W-:Y:S02]  /*4930*/  PRMT R2, RZ, 0x7610, R2 ;  /* 0x00007610ff027816 */ /* 0x000fe40000000002 */
[----:B------:R-:W-:Y:S02]  /*4940*/  IADD3.X R7, R7, UR7, RZ, P1, !PT ;  /* 0x0000000707077c10 */ /* 0x000fe40008ffe4ff */
[----:B0-----:R-:W-:Y:S02]  /*4950*/  SHF.R.U32.HI R5, RZ, 0x1, R3 ;  /* 0x00000001ff057819 */ /* 0x001fe40000011603 */
[----:B------:R-:W-:Y:S02]  /*4960*/  SEL R3, RZ, 0x1, !P0 ;  /* 0x00000001ff037807 */ /* 0x000fe40004000000 */
[----:B------:R-:W-:Y:S01]  /*4970*/  ISETP.GE.U32.AND P0, PT, R6, UR8, PT ;  /* 0x0000000806007c0c */ /* 0x000fe2000bf06070 */
[----:B------:R-:W-:Y:S01]  /*4980*/  IMAD R17, R5, -0x3, R4 ;  /* 0xfffffffd05117824 */ /* 0x000fe200078e0204 */
[----:B------:R-:W-:Y:S01]  /*4990*/  LOP3.LUT R0, R0, R3, RZ, 0x3c, !PT ;  /* 0x0000000300007212 */ /* 0x000fe200078e3cff */
[----:B------:R-:W-:Y:S01]  /*49a0*/  IMAD.MOV.U32 R4, RZ, RZ, -0x1 ;  /* 0xffffffffff047424 */ /* 0x000fe200078e00ff */
[----:B------:R-:W-:-:S02]  /*49b0*/  ISETP.GE.U32.AND.EX P0, PT, R7, UR9, PT, P0 ;  /* 0x0000000907007c0c */ /* 0x000fc4000bf06100 */
[----:B------:R-:W-:-:S11]  /*49c0*/  @P2 LOP3.LUT R0, R0, 0x1, R5, 0x78, !PT ;  /* 0x0000000100002812 */ /* 0x000fd600078e7805 */
[----:B------:R-:W-:Y:S05]  /*49d0*/  @P0 BRA `(.L_x_69) ;  /* 0x0000000400540947 */ /* 0x000fea0003800000 */
[----:B------:R-:W0:Y:S01]  /*49e0*/  S2R R18, SR_CTAID.X ;  /* 0x0000000000127919 */ /* 0x000e220000002500 */
[----:B------:R-:W-:Y:S01]  /*49f0*/  ULDC.64 UR8, c[0x0][0x628] ;  /* 0x00018a0000087ab9 */ /* 0x000fe20000000a00 */
[----:B------:R-:W-:Y:S01]  /*4a00*/  ULDC UR11, c[0x0][0x630] ;  /* 0x00018c00000b7ab9 */ /* 0x000fe20000000800 */
[----:B------:R-:W-:Y:S01]  /*4a10*/  ISETP.NE.U32.AND P0, PT, RZ, UR8, PT ;  /* 0x00000008ff007c0c */ /* 0x000fe2000bf05070 */
[----:B------:R-:W1:Y:S01]  /*4a20*/  S2R R19, SR_CTAID.Y ;  /* 0x0000000000137919 */ /* 0x000e620000002600 */
[----:B------:R-:W-:Y:S01]  /*4a30*/  ULDC UR12, c[0x0][0x150] ;  /* 0x00005400000c7ab9 */ /* 0x000fe20000000800 */
[----:B------:R-:W-:Y:S01]  /*4a40*/  IMAD.MOV.U32 R2, RZ, RZ, R6 ;  /* 0x000000ffff027224 */ /* 0x000fe200078e0006 */
[----:B------:R-:W-:Y:S01]  /*4a50*/  ISETP.NE.AND.EX P0, PT, RZ, UR9, PT, P0 ;  /* 0x00000009ff007c0c */ /* 0x000fe2000bf05300 */
[----:B------:R-:W-:Y:S01]  /*4a60*/  IMAD.MOV.U32 R3, RZ, RZ, R7 ;  /* 0x000000ffff037224 */ /* 0x000fe200078e0007 */
[----:B0-----:R-:W-:-:S11]  /*4a70*/  I2FP.F32.U32 R20, R18 ;  /* 0x0000001200147245 */ /* 0x001fd60000201000 */
[----:B------:R-:W-:Y:S05]  /*4a80*/  @!P0 BRA `(.L_x_70) ;  /* 0x0000000000288947 */ /* 0x000fea0003800000 */
[----:B------:R-:W-:Y:S02]  /*4a90*/  ULDC UR10, c[0x0][0x634] ;  /* 0x00018d00000a7ab9 */ /* 0x000fe40000000800 */
[----:B------:R-:W-:-:S05]  /*4aa0*/  IADD3 R3, P0, R6, UR10, RZ ;  /* 0x0000000a06037c10 */ /* 0x000fca000ff1e0ff */
[----:B------:R-:W-:-:S04]  /*4ab0*/  IMAD.X R21, RZ, RZ, R7, P0 ;  /* 0x000000ffff157224 */ /* 0x000fc800000e0607 */
[----:B------:R-:W-:-:S04]  /*4ac0*/  IMAD.WIDE.U32 R4, R21, UR8, RZ ;  /* 0x0000000815047c25 */ /* 0x000fc8000f8e00ff */
[----:B------:R-:W-:-:S04]  /*4ad0*/  IMAD.WIDE.U32 R4, P0, R3, UR9, R4 ;  /* 0x0000000903047c25 */ /* 0x000fc8000f800004 */
[----:B------:R-:W-:-:S04]  /*4ae0*/  IMAD.WIDE.U32 R2, R3, UR8, RZ ;  /* 0x0000000803027c25 */ /* 0x000fc8000f8e00ff */
[----:B------:R-:W-:Y:S01]  /*4af0*/  IMAD.MOV.U32 R2, RZ, RZ, R5 ;  /* 0x000000ffff027224 */ /* 0x000fe200078e0005 */
[----:B------:R-:W-:Y:S01]  /*4b00*/  IADD3 RZ, P1, R3, R4, RZ ;  /* 0x0000000403ff7210 */ /* 0x000fe20007f3e0ff */
[----:B------:R-:W-:-:S04]  /*4b10*/  IMAD.X R3, RZ, RZ, RZ, P0 ;  /* 0x000000ffff037224 */ /* 0x000fc800000e06ff */
[----:B------:R-:W-:-:S08]  /*4b20*/  IMAD.WIDE.U32.X R2, R21, UR9, R2, P1 ;  /* 0x0000000915027c25 */ /* 0x000fd000088e0402 */
.L_x_70:
[--C-:B------:R-:W-:Y:S01]  /*4b30*/  SHF.R.U64 R16, R2, UR11, R3.reuse ;  /* 0x0000000b02107c19 */ /* 0x100fe20008001203 */
[----:B------:R-:W-:Y:S01]  /*4b40*/  FMUL R20, R20, UR12 ;  /* 0x0000000c14147c20 */ /* 0x000fe20008400000 */
[----:B------:R-:W-:Y:S01]  /*4b50*/  SHF.R.U32.HI R2, RZ, UR11, R3 ;  /* 0x0000000bff027c19 */ /* 0x000fe20008011603 */
[----:B------:R-:W0:Y:S01]  /*4b60*/  LDC R23, c[0x0][0x144] ;  /* 0x00005100ff177b82 */ /* 0x000e220000000800 */
[----:B------:R-:W-:Y:S01]  /*4b70*/  IADD3 R21, P0, RZ, -R16, RZ ;  /* 0x80000010ff157210 */ /* 0x000fe20007f1e0ff */
[----:B------:R-:W-:Y:S01]  /*4b80*/  ULDC UR10, c[0x0][0x154] ;  /* 0x00005500000a7ab9 */ /* 0x000fe20000000800 */
[----:B-1----:R-:W-:Y:S01]  /*4b90*/  I2FP.F32.U32 R3, R19 ;  /* 0x0000001300037245 */ /* 0x002fe20000201000 */
[----:B------:R-:W1:Y:S01]  /*4ba0*/  F2I.U32.TRUNC.NTZ R20, R20 ;  /* 0x0000001400147305 */ /* 0x000e62000020f000 */
[----:B------:R-:W-:Y:S01]  /*4bb0*/  ULDC.64 UR8, c[0x0][0x620] ;  /* 0x0001880000087ab9 */ /* 0x000fe20000000a00 */
[----:B------:R-:W-:Y:S02]  /*4bc0*/  IMAD.X R2, RZ, RZ, ~R2, P0 ;  /* 0x000000ffff027224 */ /* 0x000fe400000e0e02 */
[----:B------:R-:W-:Y:S01]  /*4bd0*/  FMUL R4, R3, UR10 ;  /* 0x0000000a03047c20 */ /* 0x000fe20008400000 */
[----:B------:R-:W2:Y:S01]  /*4be0*/  LDC R22, c[0x0][0x148] ;  /* 0x00005200ff167b82 */ /* 0x000ea20000000800 */
[----:B------:R-:W-:Y:S01]  /*4bf0*/  IMAD R2, R2, UR8, RZ ;  /* 0x0000000802027c24 */ /* 0x000fe2000f8e02ff */
[----:B------:R-:W-:Y:S01]  /*4c00*/  ULDC.64 UR10, c[0x0][0x640] ;  /* 0x00019000000a7ab9 */ /* 0x000fe20000000a00 */
[----:B------:R-:W-:Y:S01]  /*4c10*/  IMAD.MOV.U32 R3, RZ, RZ, R7 ;  /* 0x000000ffff037224 */ /* 0x000fe200078e0007 */
[----:B------:R-:W-:Y:S01]  /*4c20*/  ISETP.NE.U32.AND P0, PT, RZ, UR10, PT ;  /* 0x0000000aff007c0c */ /* 0x000fe2000bf05070 */
[----:B------:R-:W3:Y:S01]  /*4c30*/  F2I.U32.TRUNC.NTZ R4, R4 ;  /* 0x0000000400047305 */ /* 0x000ee2000020f000 */
[----:B------:R-:W-:-:S02]  /*4c40*/  IMAD R5, R21, UR9, R2 ;  /* 0x0000000915057c24 */ /* 0x000fc4000f8e0202 */
[----:B------:R-:W-:Y:S01]  /*4c50*/  IMAD.MOV.U32 R2, RZ, RZ, R6 ;  /* 0x000000ffff027224 */ /* 0x000fe200078e0006 */
[----:B------:R-:W-:Y:S01]  /*4c60*/  ISETP.NE.AND.EX P0, PT, RZ, UR11, PT, P0 ;  /* 0x0000000bff007c0c */ /* 0x000fe2000bf05300 */
[----:B-1----:R-:W-:Y:S02]  /*4c70*/  IMAD.MOV R20, RZ, RZ, -R20 ;  /* 0x000000ffff147224 */ /* 0x002fe400078e0a14 */
[----:B------:R-:W-:Y:S01]  /*4c80*/  IMAD.WIDE.U32 R2, R21, UR8, R2 ;  /* 0x0000000815027c25 */ /* 0x000fe2000f8e0002 */
[----:B------:R-:W-:-:S03]  /*4c90*/  ULDC UR8, c[0x0][0x618] ;  /* 0x0001860000087ab9 */ /* 0x000fc60000000800 */
[----:B------:R-:W-:Y:S02]  /*4ca0*/  IMAD.IADD R3, R3, 0x1, R5 ;  /* 0x0000000103037824 */ /* 0x000fe400078e0205 */
[----:B0-----:R-:W-:-:S03]  /*4cb0*/  IMAD R18, R23, R20, R18 ;  /* 0x0000001417127224 */ /* 0x001fc600078e0212 */
[--C-:B------:R-:W-:Y:S01]  /*4cc0*/  SHF.R.U64 R20, R2, UR8, R3.reuse ;  /* 0x0000000802147c19 */ /* 0x100fe20008001203 */
[----:B---3--:R-:W-:Y:S01]  /*4cd0*/  IMAD.MOV R2, RZ, RZ, -R4 ;  /* 0x000000ffff027224 */ /* 0x008fe200078e0a04 */
[----:B------:R-:W-:Y:S01]  /*4ce0*/  SHF.R.U32.HI R3, RZ, UR8, R3 ;  /* 0x00000008ff037c19 */ /* 0x000fe20008011603 */
[----:B------:R-:W-:Y:S02]  /*4cf0*/  ULDC UR8, c[0x0][0x608] ;  /* 0x0001820000087ab9 */ /* 0x000fe40000000800 */
[----:B--2---:R-:W-:Y:S01]  /*4d00*/  @P3 IMAD R18, R22, R2, R19 ;  /* 0x0000000216123224 */ /* 0x004fe200078e0213 */
[--C-:B------:R-:W-:Y:S02]  /*4d10*/  SHF.R.U64 R22, R20, UR8, R3.reuse ;  /* 0x0000000814167c19 */ /* 0x100fe40008001203 */
[----:B------:R-:W-:Y:S01]  /*4d20*/  SHF.R.U32.HI R3, RZ, UR8, R3 ;  /* 0x00000008ff037c19 */ /* 0x000fe20008011603 */
[----:B------:R-:W-:-:S03]  /*4d30*/  ULDC UR8, c[0x0][0x658] ;  /* 0x0001960000087ab9 */ /* 0x000fc60000000800 */
[--C-:B------:R-:W-:Y:S02]  /*4d40*/  SHF.R.U64 R19, R22, UR8, R3.reuse ;  /* 0x0000000816137c19 */ /* 0x100fe40008001203 */
[----:B------:R-:W-:-:S03]  /*4d50*/  SHF.R.U32.HI R21, RZ, UR8, R3 ;  /* 0x00000008ff157c19 */ /* 0x000fc60008011603 */
[----:B------:R-:W-:Y:S02]  /*4d60*/  IMAD.MOV.U32 R4, RZ, RZ, R19 ;  /* 0x000000ffff047224 */ /* 0x000fe400078e0013 */
[----:B------:R-:W-:Y:S01]  /*4d70*/  IMAD.MOV.U32 R3, RZ, RZ, R21 ;  /* 0x000000ffff037224 */ /* 0x000fe200078e0015 */
[----:B------:R-:W-:Y:S06]  /*4d80*/  @!P0 BRA `(.L_x_71) ;  /* 0x00000000002c8947 */ /* 0x000fec0003800000 */
        /* <DEDUP_REMOVED lines=9> */
[----:B------:R-:W-:-:S04]  /*4e20*/  IMAD.WIDE.U32.X R2, R21, UR11, R2, P1 ;  /* 0x0000000b15027c25 */ /* 0x000fc800088e0402 */
[----:B------:R-:W-:-:S07]  /*4e30*/  IMAD.MOV.U32 R4, RZ, RZ, R2 ;  /* 0x000000ffff047224 */ /* 0x000fce00078e0002 */
.L_x_71:
[----:B------:R-:W-:Y:S01]  /*4e40*/  ULDC UR8, c[0x0][0x648] ;  /* 0x0001920000087ab9 */ /* 0x000fe20000000800 */
[----:B------:R-:W-:Y:S01]  /*4e50*/  LOP3.LUT R2, R22, UR6, RZ, 0xc0, !PT ;  /* 0x0000000616027c12 */ /* 0x000fe2000f8ec0ff */
[----:B------:R-:W-:Y:S01]  /*4e60*/  ULDC UR9, c[0x0][0x610] ;  /* 0x0001840000097ab9 */ /* 0x000fe20000000800 */
[----:B------:R-:W-:Y:S01]  /*4e70*/  SHF.R.U64 R3, R4, UR8, R3 ;  /* 0x0000000804037c19 */ /* 0x000fe20008001203 */
[----:B------:R-:W-:Y:S01]  /*4e80*/  ULDC UR8, c[0x0][0x638] ;  /* 0x00018e0000087ab9 */ /* 0x000fe20000000800 */
[----:B------:R-:W-:-:S03]  /*4e90*/  LOP3.LUT R20, R20, UR4, RZ, 0xc0, !PT ;  /* 0x0000000414147c12 */ /* 0x000fc6000f8ec0ff */
[----:B------:R-:W-:Y:S02]  /*4ea0*/  IMAD.MOV R4, RZ, RZ, -R3 ;  /* 0x000000ffff047224 */ /* 0x000fe400078e0a03 */
[----:B------:R-:W-:Y:S02]  /*4eb0*/  IMAD R3, R3, UR5, R2 ;  /* 0x0000000503037c24 */ /* 0x000fe4000f8e0202 */
[----:B------:R-:W-:Y:S01]  /*4ec0*/  IMAD R19, R4, UR8, R19 ;  /* 0x0000000804137c24 */ /* 0x000fe2000f8e0213 */
[----:B------:R-:W-:Y:S01]  /*4ed0*/  ULDC UR8, c[0x0][0x600] ;  /* 0x0001800000087ab9 */ /* 0x000fe20000000800 */
[----:B------:R-:W-:Y:S02]  /*4ee0*/  IMAD R18, R3, UR9, R18 ;  /* 0x0000000903127c24 */ /* 0x000fe4000f8e0212 */
[----:B------:R-:W-:Y:S02]  /*4ef0*/  IMAD R19, R19, UR8, R20 ;  /* 0x0000000813137c24 */ /* 0x000fe4000f8e0214 */
[----:B------:R-:W-:-:S03]  /*4f00*/  IMAD.MOV.U32 R2, RZ, RZ, 0x1 ;  /* 0x00000001ff027424 */ /* 0x000fc600078e00ff */
[----:B------:R-:W-:Y:S02]  /*4f10*/  SEL R4, R19, R18, !P3 ;  /* 0x0000001213047207 */ /* 0x000fe40005800000 */
[----:B------:R-:W-:-:S07]  /*4f20*/  SEL R18, R18, R19, !P3 ;  /* 0x0000001312127207 */ /* 0x000fce0005800000 */
.L_x_69:
[----:B------:R-:W-:Y:S05]  /*4f30*/  BSYNC B1 ;  /* 0x0000000000017941 */ /* 0x000fea0003800000 */
.L_x_68:
[----:B------:R-:W-:-:S13]  /*4f40*/  LOP3.LUT P0, RZ, R2, 0xff, RZ, 0xc0, !PT ;  /* 0x000000ff02ff7812 */ /* 0x000fda000780c0ff */
[----:B------:R-:W-:Y:S05]  /*4f50*/  @P0 BRA `(.L_x_72) ;  /* 0xfffffff400100947 */ /* 0x000fea000383ffff */
[----:B------:R-:W-:Y:S05]  /*4f60*/  BSYNC B0 ;  /* 0x0000000000007941 */ /* 0x000fea0003800000 */
.L_x_61:
[----:B------:R-:W-:-:S03]  /*4f70*/  UMOV UR8, 0xffffffff ;  /* 0xffffffff00087882 */ /* 0x000fc60000000000 */
[----:B------:R-:W-:Y:S05]  /*4f80*/  BRA.DIV UR8, `(.L_x_73) ;  /* 0x0000000208f87947 */ /* 0x000fea000b800000 */
[----:B------:R-:W-:-:S13]  /*4f90*/  ELECT P0, URZ, PT ;  /* 0x00000000003f782f */ /* 0x000fda0003800000 */
.L_x_86:
[----:B------:R-:W-:Y:S04]  /*4fa0*/  BSSY B0, `(.L_x_74) ;  /* 0x0000022000007945 */ /* 0x000fe80003800000 */
[----:B------:R-:W-:Y:S05]  /*4fb0*/  @!P0 BRA `(.L_x_75) ;  /* 0x0000000000808947 */ /* 0x000fea0003800000 */
[----:B------:R-:W-:-:S04]  /*4fc0*/  LOP3.LUT R8, R8, 0x2, RZ, 0xfc, !PT ;  /* 0x0000000208087812 */ /* 0x000fc800078efcff */
[----:B------:R-:W-:-:S13]  /*4fd0*/  ISETP.NE.AND P0, PT, R8, 0x3, PT ;  /* 0x000000030800780c */ /* 0x000fda0003f05270 */
[----:B------:R-:W-:Y:S05]  /*4fe0*/  @!P0 BRA `(.L_x_76) ;  /* 0x0000000000048947 */ /* 0x000fea0003800000 */
[----:B------:R-:W-:Y:S01]  /*4ff0*/  BPT.TRAP 0x1 ;  /* 0x000000040000795c */ /* 0x000fe20000300000 */
.L_x_76:
[----:B------:R-:W0:Y:S01]  /*5000*/  S2R R3, SR_CgaCtaId ;  /* 0x0000000000037919 */ /* 0x000e220000008800 */
[----:B------:R-:W-:Y:S02]  /*5010*/  MOV R2, 0x400 ;  /* 0x0000040000027802 */ /* 0x000fe40000000f00 */
[----:B------:R-:W-:Y:S02]  /*5020*/  SHF.L.U32 R4, R0, 0x1f, RZ ;  /* 0x0000001f00047819 */ /* 0x000fe400000006ff */
[----:B0-----:R-:W-:-:S05]  /*5030*/  LEA R2, R3, R2, 0x18 ;  /* 0x0000000203027211 */ /* 0x001fca00078ec0ff */
[----:B------:R-:W-:-:S04]  /*5040*/  VIADD R2, R2, 0x18 ;  /* 0x0000001802027836 */ /* 0x000fc80000000000 */
[C---:B------:R-:W-:Y:S02]  /*5050*/  IMAD R7, R17.reuse, 0x8, R2 ;  /* 0x0000000811077824 */ /* 0x040fe400078e0202 */
[----:B------:R-:W-:Y:S02]  /*5060*/  VIADD R17, R17, 0x1 ;  /* 0x0000000111117836 */ /* 0x000fe40000000000 */
[----:B------:R-:W0:Y:S03]  /*5070*/  SYNCS.PHASECHK.TRANS64.TRYWAIT P0, [R7+URZ], R4 ;  /* 0x00000004070075a7 */ /* 0x000e26000800017f */
[----:B------:R-:W-:-:S04]  /*5080*/  ISETP.NE.AND P1, PT, R17, 0x3, PT ;  /* 0x000000031100780c */ /* 0x000fc80003f25270 */
[----:B------:R-:W-:Y:S02]  /*5090*/  SEL R3, RZ, 0x1, P1 ;  /* 0x00000001ff037807 */ /* 0x000fe40000800000 */
[----:B------:R-:W-:Y:S02]  /*50a0*/  SEL R17, R17, RZ, P1 ;  /* 0x000000ff11117207 */ /* 0x000fe40000800000 */
[----:B------:R-:W-:-:S03]  /*50b0*/  LOP3.LUT R9, R0, R3, RZ, 0x3c, !PT ;  /* 0x0000000300097212 */ /* 0x000fc600078e3cff */
[----:B------:R-:W-:Y:S01]  /*50c0*/  IMAD R6, R17, 0x8, R2 ;  /* 0x0000000811067824 */ /* 0x000fe200078e0202 */
[----:B------:R-:W-:Y:S01]  /*50d0*/  SHF.L.U32 R5, R9, 0x1f, RZ ;  /* 0x0000001f09057819 */ /* 0x000fe200000006ff */
[----:B0-----:R-:W-:Y:S06]  /*50e0*/  @!P0 BRA `(.L_x_77) ;  /* 0x0000000000c08947 */ /* 0x001fec0003800000 */
.L_x_87:
[----:B------:R-:W1:Y:S01]  /*50f0*/  SYNCS.PHASECHK.TRANS64.TRYWAIT P0, [R6+URZ], R5 ;  /* 0x00000005060075a7 */ /* 0x000e62000800017f */
[----:B------:R-:W-:-:S05]  /*5100*/  VIADD R0, R17, 0x1 ;  /* 0x0000000111007836 */ /* 0x000fca0000000000 */
[----:B------:R-:W-:-:S04]  /*5110*/  ISETP.NE.AND P1, PT, R0, 0x3, PT ;  /* 0x000000030000780c */ /* 0x000fc80003f25270 */
[----:B0-----:R-:W-:Y:S02]  /*5120*/  SEL R4, RZ, 0x1, P1 ;  /* 0x00000001ff047807 */ /* 0x001fe40000800000 */
[----:B------:R-:W-:Y:S02]  /*5130*/  SEL R3, R0, RZ, P1 ;  /* 0x000000ff00037207 */ /* 0x000fe40000800000 */
[----:B------:R-:W-:Y:S01]  /*5140*/  LOP3.LUT R0, R9, R4, RZ, 0x3c, !PT ;  /* 0x0000000409007212 */ /* 0x000fe200078e3cff */
[----:B-1----:R-:W-:Y:S06]  /*5150*/  @!P0 BRA `(.L_x_78) ;  /* 0x0000000000b88947 */ /* 0x002fec0003800000 */
.L_x_88:
[----:B------:R-:W-:Y:S01]  /*5160*/  IMAD R3, R3, 0x8, R2 ;  /* 0x0000000803037824 */ /* 0x000fe200078e0202 */
[----:B------:R-:W-:-:S07]  /*5170*/  SHF.L.U32 R0, R0, 0x1f, RZ ;  /* 0x0000001f00007819 */ /* 0x000fce00000006ff */
.L_x_79:
[----:B-1----:R1:W2:Y:S02]  /*5180*/  SYNCS.PHASECHK.TRANS64.TRYWAIT P0, [R3+URZ], R0 ;  /* 0x00000000030075a7 */ /* 0x0022a4000800017f */
[----:B--2---:R-:W-:Y:S05]  /*5190*/  @!P0 NANOSLEEP.SYNCS 0x989680 ;  /* 0x009896800000895d */ /* 0x004fea0003900000 */
[----:B------:R-:W2:Y:S02]  /*51a0*/  @!P0 SYNCS.PHASECHK.TRANS64 P0, [R3+URZ], R0 ;  /* 0x00000000030085a7 */ /* 0x000ea4000800007f */
[----:B--2---:R-:W-:Y:S05]  /*51b0*/  @!P0 BRA `(.L_x_79) ;  /* 0xfffffffc00f08947 */ /* 0x004fea000383ffff */
.L_x_75:
[----:B------:R-:W-:Y:S05]  /*51c0*/  BSYNC B0 ;  /* 0x0000000000007941 */ /* 0x000fea0003800000 */
.L_x_74:
[----:B------:R-:W-:Y:S05]  /*51d0*/  EXIT ;  /* 0x000000000000794d */ /* 0x000fea0003800000 */
.L_x_21:
[----:B-1----:R-:W-:-:S04]  /*51e0*/  IMAD.U32 R13, RZ, RZ, UR6 ;  /* 0x00000006ff0d7e24 */ /* 0x002fc8000f8e00ff */
[----:B------:R1:W4:Y:S03]  /*51f0*/  SYNCS.PHASECHK.TRANS64.TRYWAIT P0, [R13+URZ], R12 ;  /* 0x0000000c0d0075a7 */ /* 0x000326000800017f */
[----:B----4-:R-:W-:Y:S05]  /*5200*/  @!P0 NANOSLEEP.SYNCS 0x989680 ;  /* 0x009896800000895d */ /* 0x010fea0003900000 */
[----:B------:R-:W4:Y:S02]  /*5210*/  @!P0 SYNCS.PHASECHK.TRANS64 P0, [R13+URZ], R12 ;  /* 0x0000000c0d0085a7 */ /* 0x000f24000800007f */
[----:B----4-:R-:W-:Y:S05]  /*5220*/  @!P0 BRA `(.L_x_21) ;  /* 0xfffffffc00ec8947 */ /* 0x010fea000383ffff */
[----:B------:R-:W-:Y:S05]  /*5230*/  BRA `(.L_x_20) ;  /* 0xffffffc000ec7947 */ /* 0x000fea000383ffff */
.L_x_27:
[----:B-1----:R-:W-:-:S04]  /*5240*/  IMAD.U32 R17, RZ, RZ, UR10 ;  /* 0x0000000aff117e24 */ /* 0x002fc8000f8e00ff */
[----:B------:R1:W4:Y:S03]  /*5250*/  SYNCS.PHASECHK.TRANS64.TRYWAIT P0, [R17+URZ], R14 ;  /* 0x0000000e110075a7 */ /* 0x000326000800017f */
[----:B----4-:R-:W-:Y:S05]  /*5260*/  @!P0 NANOSLEEP.SYNCS 0x989680 ;  /* 0x009896800000895d */ /* 0x010fea0003900000 */
[----:B------:R-:W4:Y:S02]  /*5270*/  @!P0 SYNCS.PHASECHK.TRANS64 P0, [R17+URZ], R14 ;  /* 0x0000000e110085a7 */ /* 0x000f24000800007f */
[----:B----4-:R-:W-:Y:S05]  /*5280*/  @!P0 BRA `(.L_x_27) ;  /* 0xfffffffc00ec8947 */ /* 0x010fea000383ffff */
[----:B------:R-:W-:Y:S05]  /*5290*/  BRA `(.L_x_26) ;  /* 0xffffffc800d47947 */ /* 0x000fea000383ffff */
.L_x_62:
[----:B------:R-:W-:Y:S01]  /*52a0*/  BSSY B1, `(.L_x_80) ;  /* 0x0000006000017945 */ /* 0x000fe20003800000 */
[----:B------:R-:W-:-:S07]  /*52b0*/  IMAD.MOV.U32 R2, RZ, RZ, -0x1 ;  /* 0xffffffffff027424 */ /* 0x000fce00078e00ff */
[----:B------:R-:W-:Y:S05]  /*52c0*/  WARPSYNC.COLLECTIVE R2, `(.L_x_81) ;  /* 0x00000000020c7348 */ /* 0x000fea0003c00000 */
[----:B------:R-:W-:Y:S02]  /*52d0*/  ELECT P0, UR62, PT ;  /* 0x00000000003e782f */ /* 0x000fe40003800000 */
[----:B------:R-:W-:Y:S01]  /*52e0*/  MOV R2, UR62 ;  /* 0x0000003e00027c02 */ /* 0x000fe20008000f00 */
[----:B------:R-:W-:Y:S10]  /*52f0*/  ENDCOLLECTIVE ;  /* 0x000000000000791b */ /* 0x000ff40003800000 */
.L_x_81:
[----:B------:R-:W-:Y:S05]  /*5300*/  BSYNC B1 ;  /* 0x0000000000017941 */ /* 0x000fea0003800000 */
.L_x_80:
[----:B------:R-:W-:Y:S05]  /*5310*/  BRA `(.L_x_82) ;  /* 0xfffffff0002c7947 */ /* 0x000fea000383ffff */
.L_x_65:
[----:B0-----:R0:W1:Y:S02]  /*5320*/  SYNCS.PHASECHK.TRANS64.TRYWAIT P0, [R21+URZ+0x18], R4 ;  /* 0x00001804150075a7 */ /* 0x001064000800017f */
[----:B-1----:R-:W-:Y:S05]  /*5330*/  @!P0 NANOSLEEP.SYNCS 0x989680 ;  /* 0x009896800000895d */ /* 0x002fea0003900000 */
[----:B------:R-:W1:Y:S02]  /*5340*/  @!P0 SYNCS.PHASECHK.TRANS64 P0, [R21+URZ+0x18], R4 ;  /* 0x00001804150085a7 */ /* 0x000e64000800007f */
[----:B-1----:R-:W-:Y:S05]  /*5350*/  @!P0 BRA `(.L_x_65) ;  /* 0xfffffffc00f08947 */ /* 0x002fea000383ffff */
[----:B------:R-:W-:Y:S05]  /*5360*/  BRA `(.L_x_83) ;  /* 0xfffffff000647947 */ /* 0x000fea000383ffff */
.L_x_73:
[----:B------:R-:W-:Y:S01]  /*5370*/  BSSY B0, `(.L_x_84) ;  /* 0x0000006000007945 */ /* 0x000fe20003800000 */
[----:B------:R-:W-:-:S07]  /*5380*/  IMAD.MOV.U32 R2, RZ, RZ, -0x1 ;  /* 0xffffffffff027424 */ /* 0x000fce00078e00ff */
[----:B------:R-:W-:Y:S05]  /*5390*/  WARPSYNC.COLLECTIVE R2, `(.L_x_85) ;  /* 0x00000000020c7348 */ /* 0x000fea0003c00000 */
[----:B------:R-:W-:Y:S02]  /*53a0*/  ELECT P0, UR62, PT ;  /* 0x00000000003e782f */ /* 0x000fe40003800000 */
[----:B------:R-:W-:Y:S01]  /*53b0*/  MOV R2, UR62 ;  /* 0x0000003e00027c02 */ /* 0x000fe20008000f00 */
[----:B------:R-:W-:Y:S10]  /*53c0*/  ENDCOLLECTIVE ;  /* 0x000000000000791b */ /* 0x000ff40003800000 */
.L_x_85:
[----:B------:R-:W-:Y:S05]  /*53d0*/  BSYNC B0 ;  /* 0x0000000000007941 */ /* 0x000fea0003800000 */
.L_x_84:
[----:B------:R-:W-:Y:S05]  /*53e0*/  BRA `(.L_x_86) ;  /* 0xfffffff800ec7947 */ /* 0x000fea000383ffff */
.L_x_77:
[----:B0-----:R0:W1:Y:S02]  /*53f0*/  SYNCS.PHASECHK.TRANS64.TRYWAIT P0, [R7+URZ], R4 ;  /* 0x00000004070075a7 */ /* 0x001064000800017f */
[----:B-1----:R-:W-:Y:S05]  /*5400*/  @!P0 NANOSLEEP.SYNCS 0x989680 ;  /* 0x009896800000895d */ /* 0x002fea0003900000 */
[----:B------:R-:W1:Y:S02]  /*5410*/  @!P0 SYNCS.PHASECHK.TRANS64 P0, [R7+URZ], R4 ;  /* 0x00000004070085a7 */ /* 0x000e64000800007f */
[----:B-1----:R-:W-:Y:S05]  /*5420*/  @!P0 BRA `(.L_x_77) ;  /* 0xfffffffc00f08947 */ /* 0x002fea000383ffff */
[----:B------:R-:W-:Y:S05]  /*5430*/  BRA `(.L_x_87) ;  /* 0xfffffffc002c7947 */ /* 0x000fea000383ffff */
.L_x_78:
[----:B0-----:R0:W1:Y:S02]  /*5440*/  SYNCS.PHASECHK.TRANS64.TRYWAIT P0, [R6+URZ], R5 ;  /* 0x00000005060075a7 */ /* 0x001064000800017f */
[----:B-1----:R-:W-:Y:S05]  /*5450*/  @!P0 NANOSLEEP.SYNCS 0x989680 ;  /* 0x009896800000895d */ /* 0x002fea0003900000 */
[----:B------:R-:W1:Y:S02]  /*5460*/  @!P0 SYNCS.PHASECHK.TRANS64 P0, [R6+URZ], R5 ;  /* 0x00000005060085a7 */ /* 0x000e64000800007f */
[----:B-1----:R-:W-:Y:S05]  /*5470*/  @!P0 BRA `(.L_x_78) ;  /* 0xfffffffc00f08947 */ /* 0x002fea000383ffff */
[----:B------:R-:W-:Y:S05]  /*5480*/  BRA `(.L_x_88) ;  /* 0xfffffffc00347947 */ /* 0x000fea000383ffff */
.L_x_89:
[----:B------:R-:W-:-:S00]  /*5490*/  BRA `(.L_x_89) ;  /* 0xfffffffc00fc7947 */ /* 0x000fc0000383ffff */
[----:B------:R-:W-:-:S00]  /*54a0*/  NOP ;  /* 0x0000000000007918 */ /* 0x000fc00000000000 */
        /* <DEDUP_REMOVED lines=13> */
.L_x_90:


//--------------------- .nv.shared._ZN7cutlass13device_kernelINS_4gemm6kernel13GemmUniversalIN4cute5tupleIJiiiiEEENS1_10collective13CollectiveMmaINS1_37MainloopSm90TmaGmmaWarpSpecializedFP8ILi3ENS5_IJNS4_1CILi2EEENSA_ILi1EEESC_EEENS1_35KernelTmaWarpSpecializedCooperativeEEENS5_IJNSA_ILi256EEENSA_ILi8EEESG_EEENS_12float_e4m3_tENS5_IJlSC_lEEESJ_SK_NS4_8TiledMMAINS4_8MMA_AtomIJNS4_4SM904GMMA29MMA_64x8x32_F32E4M3E4M3_SS_TNILNSO_7ScaleInE1ELSQ_1EEEEEENS4_6LayoutISD_NS5_IJSC_NSA_ILi0EEESU_EEEEENS5_IJNS4_10UnderscoreESX_SX_EEEEENS4_13SM90_TMA_LOADENS4_14ComposedLayoutINS4_7SwizzleILi3ELi4ELi3EEENS4_18smem_ptr_flag_bitsILi8EEENST_INS5_IJSH_NSA_ILi128EEEEEENS5_IJS16_SC_EEEEEEEvNS4_8identityENS4_23SM90_TMA_LOAD_MULTICASTES1A_vS1B_EENS_8epilogue10collective6detail29Sm90TmaWarpSpecializedAdapterINS1F_15DefaultEpilogueISJ_SK_SK_NS1E_6thread17LinearCombinationISJ_Li1EffLNS1J_9ScaleType4KindE0ELNS_15FloatRoundStyleE2ESJ_EENS1_15EpilogueDefaultEEEEEvvEEEEvNT_6ParamsE --------------------------
	.section	.nv.shared._ZN7cutlass13device_kernelINS_4gemm6kernel13GemmUniversalIN4cute5tupleIJiiiiEEENS1_10collective13CollectiveMmaINS1_37MainloopSm90TmaGmmaWarpSpecializedFP8ILi3ENS5_IJNS4_1CILi2EEENSA_ILi1EEESC_EEENS1_35KernelTmaWarpSpecializedCooperativeEEENS5_IJNSA_ILi256EEENSA_ILi8EEESG_EEENS_12float_e4m3_tENS5_IJlSC_lEEESJ_SK_NS4_8TiledMMAINS4_8MMA_AtomIJNS4_4SM904GMMA29MMA_64x8x32_F32E4M3E4M3_SS_TNILNSO_7ScaleInE1ELSQ_1EEEEEENS4_6LayoutISD_NS5_IJSC_NSA_ILi0EEESU_EEEEENS5_IJNS4_10UnderscoreESX_SX_EEEEENS4_13SM90_TMA_LOADENS4_14ComposedLayoutINS4_7SwizzleILi3ELi4ELi3EEENS4_18smem_ptr_flag_bitsILi8EEENST_INS5_IJSH_NSA_ILi128EEEEEENS5_IJS16_SC_EEEEEEEvNS4_8identityENS4_23SM90_TMA_LOAD_MULTICASTES1A_vS1B_EENS_8epilogue10collective6detail29Sm90TmaWarpSpecializedAdapterINS1F_15DefaultEpilogueISJ_SK_SK_NS1E_6thread17LinearCombinationISJ_Li1EffLNS1J_9ScaleType4KindE0ELNS_15FloatRoundStyleE2ESJ_EENS1_15EpilogueDefaultEEEEEvvEEEEvNT_6ParamsE,"aw",@nobits
	.sectionflags	@""
	.align	16
	.zero		1024


//--------------------- .nv.shared.reserved.0     --------------------------
	.section	.nv.shared.reserved.0,"aw",@nobits
	.weak		__nv_reservedSMEM_offset_0_alias
	.size		__nv_reservedSMEM_offset_0_alias, 0, 0
	.other		__nv_reservedSMEM_offset_0_alias,@"STO_CUDA_RESERVED_SHARED STV_DEFAULT"
__nv_reservedSMEM_offset_0_alias:
	.zero		0


//--------------------- .nv.global                --------------------------
	.section	.nv.global,"aw",@nobits
.nv.global:
	.type		_ZN40_INTERNAL_61abbbcc_4_k_cu_4db896fe_129814cute1_E,@object
	.size		_ZN40_INTERNAL_61abbbcc_4_k_cu_4db896fe_129814cute1_E,(_ZN40_INTERNAL_61abbbcc_4_k_cu_4db896fe_129814cuda3std3__45__cpo6cbeginE - _ZN40_INTERNAL_61abbbcc_4_k_cu_4db896fe_129814cute1_E)
_ZN40_INTERNAL_61abbbcc_4_k_cu_4db896fe_129814cute1_E:
	.zero		1
	.type		_ZN40_INTERNAL_61abbbcc_4_k_cu_4db896fe_129814cuda3std3__45__cpo6cbeginE,@object
	.size		_ZN40_INTERNAL_61abbbcc_4_k_cu_4db896fe_129814cuda3std3__45__cpo6cbeginE,(_ZN40_INTERNAL_61abbbcc_4_k_cu_4db896fe_129814cuda3std3__48in_placeE - _ZN40_INTERNAL_61abbbcc_4_k_cu_4db896fe_129814cuda3std3__45__cpo6cbeginE)
_ZN40_INTERNAL_61abbbcc_4_k_cu_4db896fe_129814cuda3std3__45__cpo6cbeginE:
	.zero		1
	.type		_ZN40_INTERNAL_61abbbcc_4_k_cu_4db896fe_129814cuda3std3__48in_placeE,@object
	.size		_ZN40_INTERNAL_61abbbcc_4_k_cu_4db896fe_129814cuda3std3__48in_placeE,(_ZN40_INTERNAL_61abbbcc_4_k_cu_4db896fe_129814cuda3std6ranges3__45__cpo9iter_moveE - _ZN40_INTERNAL_61abbbcc_4_k_cu_4db896fe_129814cuda3std3__48in_placeE)
_ZN40_INTERNAL_61abbbcc_4_k_cu_4db896fe_129814cuda3std3__48in_placeE:
	.zero		1
	.type		_ZN40_INTERNAL_61abbbcc_4_k_cu_4db896fe_129814cuda3std6ranges3__45__cpo9iter_moveE,@object
	.size		_ZN40_INTERNAL_61abbbcc_4_k_cu_4db896fe_129814cuda3std6ranges3__45__cpo9iter_moveE,(_ZN40_INTERNAL_61abbbcc_4_k_cu_4db896fe_129814cuda3std3__45__cpo5beginE - _ZN40_INTERNAL_61abbbcc_4_k_cu_4db896fe_129814cuda3std6ranges3__45__cpo9iter_moveE)
_ZN40_INTERNAL_61abbbcc_4_k_cu_4db896fe_129814cuda3std6ranges3__45__cpo9iter_moveE:
	.zero		1
	.type		_ZN40_INTERNAL_61abbbcc_4_k_cu_4db896fe_129814cuda3std3__45__cpo5beginE,@object
	.size		_ZN40_INTERNAL_61abbbcc_4_k_cu_4db896fe_129814cuda3std3__45__cpo5beginE,(_ZN40_INTERNAL_61abbbcc_4_k_cu_4db896fe_129814cuda3std3__442_GLOBAL__N__61abbbcc_4_k_cu_4db896fe_129816ignoreE - _ZN40_INTERNAL_61abbbcc_4_k_cu_4db896fe_129814cuda3std3__45__cpo5beginE)
_ZN40_INTERNAL_61abbbcc_4_k_cu_4db896fe_129814cuda3std3__45__cpo5beginE:
	.zero		1
	.type		_ZN40_INTERNAL_61abbbcc_4_k_cu_4db896fe_129814cuda3std3__442_GLOBAL__N__61abbbcc_4_k_cu_4db896fe_129816ignoreE,@object
	.size		_ZN40_INTERNAL_61abbbcc_4_k_cu_4db896fe_129814cuda3std3__442_GLOBAL__N__61abbbcc_4_k_cu_4db896fe_129816ignoreE,(_ZN40_INTERNAL_61abbbcc_4_k_cu_4db896fe_129814cute7productE - _ZN40_INTERNAL_61abbbcc_4_k_cu_4db896fe_129814cuda3std3__442_GLOBAL__N__61abbbcc_4_k_cu_4db896fe_129816ignoreE)
_ZN40_INTERNAL_61abbbcc_4_k_cu_4db896fe_129814cuda3std3__442_GLOBAL__N__61abbbcc_4_k_cu_4db896fe_129816ignoreE:
	.zero		1
	.type		_ZN40_INTERNAL_61abbbcc_4_k_cu_4db896fe_129814cute7productE,@object
	.size		_ZN40_INTERNAL_61abbbcc_4_k_cu_4db896fe_129814cute7productE,(_ZN40_INTERNAL_61abbbcc_4_k_cu_4db896fe_129814cuda3std3__45__cpo3endE - _ZN40_INTERNAL_61abbbcc_4_k_cu_4db896fe_129814cute7productE)
_ZN40_INTERNAL_61abbbcc_4_k_cu_4db896fe_129814cute7productE:
	.zero		1
	.type		_ZN40_INTERNAL_61abbbcc_4_k_cu_4db896fe_129814cuda3std3__45__cpo3endE,@object
	.size		_ZN40_INTERNAL_61abbbcc_4_k_cu_4db896fe_129814cuda3std3__45__cpo3endE,(_ZN40_INTERNAL_61abbbcc_4_k_cu_4db896fe_129814cuda3std3__419piecewise_constructE - _ZN40_INTERNAL_61abbbcc_4_k_cu_4db896fe_129814cuda3std3__45__cpo3endE)
_ZN40_INTERNAL_61abbbcc_4_k_cu_4db896fe_129814cuda3std3__45__cpo3endE:
	.zero		1
	.type		_ZN40_INTERNAL_61abbbcc_4_k_cu_4db896fe_129814cuda3std3__419piecewise_constructE,@object
	.size		_ZN40_INTERNAL_61abbbcc_4_k_cu_4db896fe_129814cuda3std3__419piecewise_constructE,(_ZN40_INTERNAL_61abbbcc_4_k_cu_4db896fe_129814cuda3std3__45__cpo4cendE - _ZN40_INTERNAL_61abbbcc_4_k_cu_4db896fe_129814cuda3std3__419piecewise_constructE)
_ZN40_INTERNAL_61abbbcc_4_k_cu_4db896fe_129814cuda3std3__419piecewise_constructE:
	.zero		1
	.type		_ZN40_INTERNAL_61abbbcc_4_k_cu_4db896fe_129814cuda3std3__45__cpo4cendE,@object
	.size		_ZN40_INTERNAL_61abbbcc_4_k_cu_4db896fe_129814cuda3std3__45__cpo4cendE,(_ZN40_INTERNAL_61abbbcc_4_k_cu_4db896fe_129814cuda3std6ranges3__45__cpo4swapE - _ZN40_INTERNAL_61abbbcc_4_k_cu_4db896fe_129814cuda3std3__45__cpo4cendE)
_ZN40_INTERNAL_61abbbcc_4_k_cu_4db896fe_129814cuda3std3__45__cpo4cendE:
	.zero		1
	.type		_ZN40_INTERNAL_61abbbcc_4_k_cu_4db896fe_129814cuda3std6ranges3__45__cpo4swapE,@object
	.size		_ZN40_INTERNAL_61abbbcc_4_k_cu_4db896fe_129814cuda3std6ranges3__45__cpo4swapE,(.L_7 - _ZN40_INTERNAL_61abbbcc_4_k_cu_4db896fe_129814cuda3std6ranges3__45__cpo4swapE)
_ZN40_INTERNAL_61abbbcc_4_k_cu_4db896fe_129814cuda3std6ranges3__45__cpo4swapE:
	.zero		1
.L_7:


//--------------------- .nv.constant0._ZN7cutlass13device_kernelINS_4gemm6kernel13GemmUniversalIN4cute5tupleIJiiiiEEENS1_10collective13CollectiveMmaINS1_37MainloopSm90TmaGmmaWarpSpecializedFP8ILi3ENS5_IJNS4_1CILi2EEENSA_ILi1EEESC_EEENS1_35KernelTmaWarpSpecializedCooperativeEEENS5_IJNSA_ILi256EEENSA_ILi8EEESG_EEENS_12float_e4m3_tENS5_IJlSC_lEEESJ_SK_NS4_8TiledMMAINS4_8MMA_AtomIJNS4_4SM904GMMA29MMA_64x8x32_F32E4M3E4M3_SS_TNILNSO_7ScaleInE1ELSQ_1EEEEEENS4_6LayoutISD_NS5_IJSC_NSA_ILi0EEESU_EEEEENS5_IJNS4_10UnderscoreESX_SX_EEEEENS4_13SM90_TMA_LOADENS4_14ComposedLayoutINS4_7SwizzleILi3ELi4ELi3EEENS4_18smem_ptr_flag_bitsILi8EEENST_INS5_IJSH_NSA_ILi128EEEEEENS5_IJS16_SC_EEEEEEEvNS4_8identityENS4_23SM90_TMA_LOAD_MULTICASTES1A_vS1B_EENS_8epilogue10collective6detail29Sm90TmaWarpSpecializedAdapterINS1F_15DefaultEpilogueISJ_SK_SK_NS1E_6thread17LinearCombinationISJ_Li1EffLNS1J_9ScaleType4KindE0ELNS_15FloatRoundStyleE2ESJ_EENS1_15EpilogueDefaultEEEEEvvEEEEvNT_6ParamsE --------------------------
	.section	.nv.constant0._ZN7cutlass13device_kernelINS_4gemm6kernel13GemmUniversalIN4cute5tupleIJiiiiEEENS1_10collective13CollectiveMmaINS1_37MainloopSm90TmaGmmaWarpSpecializedFP8ILi3ENS5_IJNS4_1CILi2EEENSA_ILi1EEESC_EEENS1_35KernelTmaWarpSpecializedCooperativeEEENS5_IJNSA_ILi256EEENSA_ILi8EEESG_EEENS_12float_e4m3_tENS5_IJlSC_lEEESJ_SK_NS4_8TiledMMAINS4_8MMA_AtomIJNS4_4SM904GMMA29MMA_64x8x32_F32E4M3E4M3_SS_TNILNSO_7ScaleInE1ELSQ_1EEEEEENS4_6LayoutISD_NS5_IJSC_NSA_ILi0EEESU_EEEEENS5_IJNS4_10UnderscoreESX_SX_EEEEENS4_13SM90_TMA_LOADENS4_14ComposedLayoutINS4_7SwizzleILi3ELi4ELi3EEENS4_18smem_ptr_flag_bitsILi8EEENST_INS5_IJSH_NSA_ILi128EEEEEENS5_IJS16_SC_EEEEEEEvNS4_8identityENS4_23SM90_TMA_LOAD_MULTICASTES1A_vS1B_EENS_8epilogue10collective6detail29Sm90TmaWarpSpecializedAdapterINS1F_15DefaultEpilogueISJ_SK_SK_NS1E_6thread17LinearCombinationISJ_Li1EffLNS1J_9ScaleType4KindE0ELNS_15FloatRoundStyleE2ESJ_EENS1_15EpilogueDefaultEEEEEvvEEEEvNT_6ParamsE,"a",@progbits
	.sectionflags	@""
	.align	4
.nv.constant0._ZN7cutlass13device_kernelINS_4gemm6kernel13GemmUniversalIN4cute5tupleIJiiiiEEENS1_10collective13CollectiveMmaINS1_37MainloopSm90TmaGmmaWarpSpecializedFP8ILi3ENS5_IJNS4_1CILi2EEENSA_ILi1EEESC_EEENS1_35KernelTmaWarpSpecializedCooperativeEEENS5_IJNSA_ILi256EEENSA_ILi8EEESG_EEENS_12float_e4m3_tENS5_IJlSC_lEEESJ_SK_NS4_8TiledMMAINS4_8MMA_AtomIJNS4_4SM904GMMA29MMA_64x8x32_F32E4M3E4M3_SS_TNILNSO_7ScaleInE1ELSQ_1EEEEEENS4_6LayoutISD_NS5_IJSC_NSA_ILi0EEESU_EEEEENS5_IJNS4_10UnderscoreESX_SX_EEEEENS4_13SM90_TMA_LOADENS4_14ComposedLayoutINS4_7SwizzleILi3ELi4ELi3EEENS4_18smem_ptr_flag_bitsILi8EEENST_INS5_IJSH_NSA_ILi128EEEEEENS5_IJS16_SC_EEEEEEEvNS4_8identityENS4_23SM90_TMA_LOAD_MULTICASTES1A_vS1B_EENS_8epilogue10collective6detail29Sm90TmaWarpSpecializedAdapterINS1F_15DefaultEpilogueISJ_SK_SK_NS1E_6thread17LinearCombinationISJ_Li1EffLNS1J_9ScaleType4KindE0ELNS_15FloatRoundStyleE2ESJ_EENS1_15EpilogueDefaultEEEEEvvEEEEvNT_6ParamsE:
	.zero		1664


//--------------------- SYMBOLS --------------------------

	.type		.nv.reservedSmem.offset0,@object
	.size		.nv.reservedSmem.offset0,0x4
